	.headerflags	@"EF_CUDA_TEXMODE_UNIFIED EF_CUDA_64BIT_ADDRESS EF_CUDA_ACCELERATORS EF_CUDA_SM90 EF_CUDA_VIRTUAL_SM(EF_CUDA_SM90)"
	.elftype	@"ET_EXEC"


//--------------------- .nv.info                  --------------------------
	.section	.nv.info,"",@"SHT_CUDA_INFO"
	.align	4


	//----- nvinfo : EIATTR_REGCOUNT
	.align		4
        /*0000*/ 	.byte	0x04, 0x2f
        /*0002*/ 	.short	(.L_3 - .L_2)
	.align		4
.L_2:
        /*0004*/ 	.word	index@(triton_poi_fused__native_batch_norm_legit_no_training_relu_6)
        /*0008*/ 	.word	0x00000028


	//----- nvinfo : EIATTR_MIN_STACK_SIZE
	.align		4
.L_3:
        /*000c*/ 	.byte	0x04, 0x12
        /*000e*/ 	.short	(.L_5 - .L_4)
	.align		4
.L_4:
        /*0010*/ 	.word	index@(triton_poi_fused__native_batch_norm_legit_no_training_relu_6)
        /*0014*/ 	.word	0x00000000


	//----- nvinfo : EIATTR_FRAME_SIZE
	.align		4
.L_5:
        /*0018*/ 	.byte	0x04, 0x11
        /*001a*/ 	.short	(.L_7 - .L_6)
	.align		4
.L_6:
        /*001c*/ 	.word	index@(triton_poi_fused__native_batch_norm_legit_no_training_relu_6)
        /*0020*/ 	.word	0x00000000


	//----- nvinfo : EIATTR_MIN_STACK_SIZE
	.align		4
.L_7:
        /*0024*/ 	.byte	0x04, 0x12
        /*0026*/ 	.short	(.L_9 - .L_8)
	.align		4
.L_8:
        /*0028*/ 	.word	index@(triton_poi_fused__native_batch_norm_legit_no_training_relu_6)
        /*002c*/ 	.word	0x00000000
.L_9:


//--------------------- .nv.info.triton_poi_fused__native_batch_norm_legit_no_training_relu_6 --------------------------
	.section	.nv.info.triton_poi_fused__native_batch_norm_legit_no_training_relu_6,"",@"SHT_CUDA_INFO"
	.sectionflags	@""
	.align	4


	//----- nvinfo : EIATTR_CUDA_API_VERSION
	.align		4
        /*0000*/ 	.byte	0x04, 0x37
        /*0002*/ 	.short	(.L_11 - .L_10)
.L_10:
        /*0004*/ 	.word	0x0000007c


	//----- nvinfo : EIATTR_KPARAM_INFO
	.align		4
.L_11:
        /*0008*/ 	.byte	0x04, 0x17
        /*000a*/ 	.short	(.L_13 - .L_12)
.L_12:
        /*000c*/ 	.word	0x00000000
        /*0010*/ 	.short	0x0007
        /*0012*/ 	.short	0x0034
        /*0014*/ 	.byte	0x00, 0xf0, 0x11, 0x00


	//----- nvinfo : EIATTR_KPARAM_INFO
	.align		4
.L_13:
        /*0018*/ 	.byte	0x04, 0x17
        /*001a*/ 	.short	(.L_15 - .L_14)
.L_14:
        /*001c*/ 	.word	0x00000000
        /*0020*/ 	.short	0x0006
        /*0022*/ 	.short	0x0030
        /*0024*/ 	.byte	0x00, 0xf0, 0x11, 0x00


	//----- nvinfo : EIATTR_KPARAM_INFO
	.align		4
.L_15:
        /*0028*/ 	.byte	0x04, 0x17
        /*002a*/ 	.short	(.L_17 - .L_16)
.L_16:
        /*002c*/ 	.word	0x00000000
        /*0030*/ 	.short	0x0005
        /*0032*/ 	.short	0x0028
        /*0034*/ 	.byte	0x00, 0xf4, 0x21, 0x00


	//----- nvinfo : EIATTR_KPARAM_INFO
	.align		4
.L_17:
        /*0038*/ 	.byte	0x04, 0x17
        /*003a*/ 	.short	(.L_19 - .L_18)
.L_18:
        /*003c*/ 	.word	0x00000000
        /*0040*/ 	.short	0x0004
        /*0042*/ 	.short	0x0020
        /*0044*/ 	.byte	0x00, 0xf4, 0x21, 0x00


	//----- nvinfo : EIATTR_KPARAM_INFO
	.align		4
.L_19:
        /*0048*/ 	.byte	0x04, 0x17
        /*004a*/ 	.short	(.L_21 - .L_20)
.L_20:
        /*004c*/ 	.word	0x00000000
        /*0050*/ 	.short	0x0003
        /*0052*/ 	.short	0x0018
        /*0054*/ 	.byte	0x00, 0xf4, 0x21, 0x00


	//----- nvinfo : EIATTR_KPARAM_INFO
	.align		4
.L_21:
        /*0058*/ 	.byte	0x04, 0x17
        /*005a*/ 	.short	(.L_23 - .L_22)
.L_22:
        /*005c*/ 	.word	0x00000000
        /*0060*/ 	.short	0x0002
        /*0062*/ 	.short	0x0010
        /*0064*/ 	.byte	0x00, 0xf4, 0x21, 0x00


	//----- nvinfo : EIATTR_KPARAM_INFO
	.align		4
.L_23:
        /*0068*/ 	.byte	0x04, 0x17
        /*006a*/ 	.short	(.L_25 - .L_24)
.L_24:
        /*006c*/ 	.word	0x00000000
        /*0070*/ 	.short	0x0001
        /*0072*/ 	.short	0x0008
        /*0074*/ 	.byte	0x00, 0xf4, 0x21, 0x00


	//----- nvinfo : EIATTR_KPARAM_INFO
	.align		4
.L_25:
        /*0078*/ 	.byte	0x04, 0x17
        /*007a*/ 	.short	(.L_27 - .L_26)
.L_26:
        /*007c*/ 	.word	0x00000000
        /*0080*/ 	.short	0x0000
        /*0082*/ 	.short	0x0000
        /*0084*/ 	.byte	0x00, 0xf4, 0x21, 0x00


	//----- nvinfo : EIATTR_SPARSE_MMA_MASK
	.align		4
.L_27:
        /*0088*/ 	.byte	0x03, 0x50
        /*008a*/ 	.short	0x0000


	//----- nvinfo : EIATTR_MAXREG_COUNT
	.align		4
        /*008c*/ 	.byte	0x03, 0x1b
        /*008e*/ 	.short	0x00ff


	//----- nvinfo : EIATTR_EXIT_INSTR_OFFSETS
	.align		4
        /*0090*/ 	.byte	0x04, 0x1c
        /*0092*/ 	.short	(.L_29 - .L_28)


	//   ....[0]....
.L_28:
        /*0094*/ 	.word	0x00001de0


	//   ....[1]....
        /*0098*/ 	.word	0x00001e80


	//----- nvinfo : EIATTR_REQNTID
	.align		4
.L_29:
        /*009c*/ 	.byte	0x04, 0x10
        /*009e*/ 	.short	(.L_31 - .L_30)
.L_30:
        /*00a0*/ 	.word	0x00000100
        /*00a4*/ 	.word	0x00000001
        /*00a8*/ 	.word	0x00000001


	//----- nvinfo : EIATTR_CBANK_PARAM_SIZE
	.align		4
.L_31:
        /*00ac*/ 	.byte	0x03, 0x19
        /*00ae*/ 	.short	0x0038


	//----- nvinfo : EIATTR_PARAM_CBANK
	.align		4
        /*00b0*/ 	.byte	0x04, 0x0a
        /*00b2*/ 	.short	(.L_33 - .L_32)
	.align		4
.L_32:
        /*00b4*/ 	.word	index@(.nv.constant0.triton_poi_fused__native_batch_norm_legit_no_training_relu_6)
        /*00b8*/ 	.short	0x0210
        /*00ba*/ 	.short	0x0038


	//----- nvinfo : EIATTR_SW_WAR
	.align		4
.L_33:
        /*00bc*/ 	.byte	0x04, 0x36
        /*00be*/ 	.short	(.L_35 - .L_34)
.L_34:
        /*00c0*/ 	.word	0x00000008
.L_35:


//--------------------- .nv.callgraph             --------------------------
	.section	.nv.callgraph,"",@"SHT_CUDA_CALLGRAPH"
	.align	4
	.sectionentsize	8
	.align		4
        /*0000*/ 	.word	0x00000000
	.align		4
        /*0004*/ 	.word	0xffffffff
	.align		4
        /*0008*/ 	.word	0x00000000
	.align		4
        /*000c*/ 	.word	0xfffffffe
	.align		4
        /*0010*/ 	.word	0x00000000
	.align		4
        /*0014*/ 	.word	0xfffffffd
	.align		4
        /*0018*/ 	.word	0x00000000
	.align		4
        /*001c*/ 	.word	0xfffffffc


//--------------------- .nv.constant4             --------------------------
	.section	.nv.constant4,"a",@progbits
	.align	8
	.align		8
.nv.constant4:
        /*0000*/ 	.dword	_$_str
	.align		8
        /*0008*/ 	.dword	_$_str_$_2


//--------------------- .text.triton_poi_fused__native_batch_norm_legit_no_training_relu_6 --------------------------
	.section	.text.triton_poi_fused__native_batch_norm_legit_no_training_relu_6,"ax",@progbits
	.sectionflags	@"SHF_BARRIERS=1"
	.align	128
        .global         triton_poi_fused__native_batch_norm_legit_no_training_relu_6
        .type           triton_poi_fused__native_batch_norm_legit_no_training_relu_6,@function
        .size           triton_poi_fused__native_batch_norm_legit_no_training_relu_6,(.L_x_1 - triton_poi_fused__native_batch_norm_legit_no_training_relu_6)
        .other          triton_poi_fused__native_batch_norm_legit_no_training_relu_6,@"STO_CUDA_ENTRY STV_DEFAULT"
triton_poi_fused__native_batch_norm_legit_no_training_relu_6:
.text.triton_poi_fused__native_batch_norm_legit_no_training_relu_6:
[----:B------:R-:W0:Y:S01]  /*0000*/  LDC R1, c[0x0][0x28] ;  /* 0x00000a00ff017b82 */ /* 0x000e220000000800 */
[----:B------:R-:W1:Y:S01]  /*0010*/  S2R R28, SR_CTAID.Y ;  /* 0x00000000001c7919 */ /* 0x000e620000002600 */
[----:B------:R-:W-:Y:S01]  /*0020*/  ULDC.64 UR6, c[0x0][0x208] ;  /* 0x0000820000067ab9 */ /* 0x000fe20000000a00 */
[----:B------:R-:W-:Y:S02]  /*0030*/  CS2R R8, SRZ ;  /* 0x0000000000087805 */ /* 0x000fe4000001ff00 */
[----:B------:R-:W-:Y:S01]  /*0040*/  CS2R R10, SRZ ;  /* 0x00000000000a7805 */ /* 0x000fe2000001ff00 */
[----:B------:R-:W2:Y:S01]  /*0050*/  S2R R24, SR_TID.X ;  /* 0x0000000000187919 */ /* 0x000ea20000002100 */
[----:B------:R-:W-:Y:S02]  /*0060*/  CS2R R20, SRZ ;  /* 0x0000000000147805 */ /* 0x000fe4000001ff00 */
[----:B------:R-:W-:Y:S01]  /*0070*/  CS2R R22, SRZ ;  /* 0x0000000000167805 */ /* 0x000fe2000001ff00 */
[----:B------:R-:W3:Y:S01]  /*0080*/  S2R R25, SR_CTAID.X ;  /* 0x0000000000197919 */ /* 0x000ee20000002500 */
[----:B-1----:R-:W-:-:S02]  /*0090*/  IMAD.SHL.U32 R28, R28, 0x40, RZ ;  /* 0x000000401c1c7824 */ /* 0x002fc400078e00ff */
[----:B--2---:R-:W-:Y:S01]  /*00a0*/  IMAD.SHL.U32 R3, R24, 0x4, RZ ;  /* 0x0000000418037824 */ /* 0x004fe200078e00ff */
[----:B------:R-:W-:Y:S01]  /*00b0*/  SHF.R.U32.HI R0, RZ, 0x4, R24 ;  /* 0x00000004ff007819 */ /* 0x000fe20000011618 */
[----:B---3--:R-:W-:-:S03]  /*00c0*/  IMAD.SHL.U32 R25, R25, 0x40, RZ ;  /* 0x0000004019197824 */ /* 0x008fc600078e00ff */
[----:B------:R-:W-:Y:S02]  /*00d0*/  LOP3.LUT R3, R28, 0x3c, R3, 0xf8, !PT ;  /* 0x0000003c1c037812 */ /* 0x000fe400078ef803 */
[----:B------:R-:W-:Y:S02]  /*00e0*/  SGXT.U32 R0, R0, 0x4 ;  /* 0x000000040000781a */ /* 0x000fe40000000000 */
[C---:B------:R-:W-:Y:S01]  /*00f0*/  ISETP.GE.AND P0, PT, R3.reuse, 0x600, PT ;  /* 0x000006000300780c */ /* 0x040fe20003f06270 */
[----:B------:R-:W-:Y:S01]  /*0100*/  IMAD.HI R2, R3, 0x2aaaaaab, RZ ;  /* 0x2aaaaaab03027827 */ /* 0x000fe200078e02ff */
[----:B------:R-:W-:Y:S02]  /*0110*/  LOP3.LUT R6, R25, 0x10, R0, 0xfe, !PT ;  /* 0x0000001019067812 */ /* 0x000fe400078efe00 */
[----:B------:R-:W-:Y:S02]  /*0120*/  LOP3.LUT R7, R25, 0x30, R0, 0xfe, !PT ;  /* 0x0000003019077812 */ /* 0x000fe400078efe00 */
[----:B------:R-:W-:-:S02]  /*0130*/  SHF.R.U32.HI R5, RZ, 0x1f, R2 ;  /* 0x0000001fff057819 */ /* 0x000fc40000011602 */
[----:B------:R-:W-:Y:S02]  /*0140*/  ISETP.LT.AND P2, PT, R6, 0x3c1, !P0 ;  /* 0x000003c10600780c */ /* 0x000fe40004741270 */
[----:B------:R-:W-:Y:S02]  /*0150*/  LEA.HI.SX32 R2, R2, R5, 0x1a ;  /* 0x0000000502027211 */ /* 0x000fe400078fd2ff */
[----:B------:R-:W-:Y:S01]  /*0160*/  LOP3.LUT R6, R25, 0x20, R0, 0xfe, !PT ;  /* 0x0000002019067812 */ /* 0x000fe200078efe00 */
[----:B------:R-:W1:Y:S01]  /*0170*/  LDC.64 R4, c[0x0][0x210] ;  /* 0x00008400ff047b82 */ /* 0x000e620000000a00 */
[----:B------:R-:W-:Y:S01]  /*0180*/  LOP3.LUT R0, R25, R0, RZ, 0xfc, !PT ;  /* 0x0000000019007212 */ /* 0x000fe200078efcff */
[----:B------:R-:W-:Y:S01]  /*0190*/  IMAD R29, R2, -0x180, R3 ;  /* 0xfffffe80021d7824 */ /* 0x000fe200078e0203 */
[----:B------:R-:W-:Y:S02]  /*01a0*/  ISETP.LT.AND P3, PT, R6, 0x3c1, !P0 ;  /* 0x000003c10600780c */ /* 0x000fe40004761270 */
[----:B------:R-:W-:Y:S01]  /*01b0*/  ISETP.LT.AND P1, PT, R0, 0x3c1, !P0 ;  /* 0x000003c10000780c */ /* 0x000fe20004721270 */
[----:B------:R-:W-:Y:S01]  /*01c0*/  IMAD R3, R2, 0x5a180, R29 ;  /* 0x0005a18002037824 */ /* 0x000fe200078e021d */
[----:B------:R-:W-:-:S03]  /*01d0*/  ISETP.LT.AND P4, PT, R7, 0x3c1, !P0 ;  /* 0x000003c10700780c */ /* 0x000fc60004781270 */
[----:B------:R-:W-:Y:S02]  /*01e0*/  IMAD R17, R0, 0x180, R3 ;  /* 0x0000018000117824 */ /* 0x000fe400078e0203 */
[----:B------:R-:W2:Y:S02]  /*01f0*/  LDC.64 R2, c[0x0][0x218] ;  /* 0x00008600ff027b82 */ /* 0x000ea40000000a00 */
[C---:B------:R-:W-:Y:S02]  /*0200*/  VIADD R19, R17.reuse, 0x1800 ;  /* 0x0000180011137836 */ /* 0x040fe40000000000 */
[C---:B------:R-:W-:Y:S02]  /*0210*/  VIADD R27, R17.reuse, 0x3000 ;  /* 0x00003000111b7836 */ /* 0x040fe40000000000 */
[----:B------:R-:W-:Y:S01]  /*0220*/  VIADD R31, R17, 0x4800 ;  /* 0x00004800111f7836 */ /* 0x000fe20000000000 */
[----:B------:R-:W-:Y:S02]  /*0230*/  LOP3.LUT R0, R25, 0x3f, R24, 0xf8, !PT ;  /* 0x0000003f19007812 */ /* 0x000fe400078ef818 */
[----:B------:R-:W-:-:S02]  /*0240*/  SHF.R.U32.HI R25, RZ, 0x6, R24 ;  /* 0x00000006ff197819 */ /* 0x000fc40000011618 */
[----:B------:R-:W-:Y:S01]  /*0250*/  CS2R R6, SRZ ;  /* 0x0000000000067805 */ /* 0x000fe2000001ff00 */
[----:B-1----:R-:W-:-:S04]  /*0260*/  IMAD.WIDE R16, R17, 0x4, R4 ;  /* 0x0000000411107825 */ /* 0x002fc800078e0204 */
[----:B--2---:R-:W-:Y:S01]  /*0270*/  IMAD.WIDE R32, R29, 0x4, R2 ;  /* 0x000000041d207825 */ /* 0x004fe200078e0202 */
[----:B------:R-:W-:Y:S01]  /*0280*/  SGXT.U32 R25, R25, 0x2 ;  /* 0x000000021919781a */ /* 0x000fe20000000000 */
[----:B------:R-:W1:Y:S01]  /*0290*/  LDC.64 R2, c[0x0][0x220] ;  /* 0x00008800ff027b82 */ /* 0x000e620000000a00 */
[----:B------:R-:W2:Y:S01]  /*02a0*/  @P1 LDG.E.EL.128 R8, desc[UR6][R16.64] ;  /* 0x0000000610081981 */ /* 0x000ea2000c2e1d00 */
[----:B------:R-:W-:-:S04]  /*02b0*/  IMAD.WIDE R18, R19, 0x4, R4 ;  /* 0x0000000413127825 */ /* 0x000fc800078e0204 */
[----:B------:R-:W-:-:S04]  /*02c0*/  IMAD.WIDE R26, R27, 0x4, R4 ;  /* 0x000000041b1a7825 */ /* 0x000fc800078e0204 */
[----:B------:R-:W-:Y:S01]  /*02d0*/  IMAD.WIDE R30, R31, 0x4, R4 ;  /* 0x000000041f1e7825 */ /* 0x000fe200078e0204 */
[----:B------:R-:W-:Y:S02]  /*02e0*/  CS2R R4, SRZ ;  /* 0x0000000000047805 */ /* 0x000fe4000001ff00 */
[----:B------:R-:W-:Y:S02]  /*02f0*/  LOP3.LUT R28, R25, R28, RZ, 0xfc, !PT ;  /* 0x0000001c191c7212 */ /* 0x000fe400078efcff */
[----:B------:R-:W-:Y:S01]  /*0300*/  CS2R R24, SRZ ;  /* 0x0000000000187805 */ /* 0x000fe2000001ff00 */
[----:B------:R-:W3:Y:S04]  /*0310*/  @P2 LDG.E.EL.128 R20, desc[UR6][R18.64] ;  /* 0x0000000612142981 */ /* 0x000ee8000c2e1d00 */
[----:B------:R4:W5:Y:S01]  /*0320*/  @P3 LDG.E.EL.128 R4, desc[UR6][R26.64] ;  /* 0x000000061a043981 */ /* 0x000962000c2e1d00 */
[----:B-1----:R-:W-:Y:S01]  /*0330*/  IMAD.WIDE R2, R29, 0x4, R2 ;  /* 0x000000041d027825 */ /* 0x002fe200078e0202 */
[----:B0---4-:R-:W-:-:S02]  /*0340*/  CS2R R26, SRZ ;  /* 0x00000000001a7805 */ /* 0x011fc4000001ff00 */
[----:B------:R-:W-:Y:S02]  /*0350*/  CS2R R12, SRZ ;  /* 0x00000000000c7805 */ /* 0x000fe4000001ff00 */
[----:B------:R-:W-:Y:S02]  /*0360*/  CS2R R14, SRZ ;  /* 0x00000000000e7805 */ /* 0x000fe4000001ff00 */
[----:B------:R-:W-:Y:S02]  /*0370*/  CS2R R16, SRZ ;  /* 0x0000000000107805 */ /* 0x000fe4000001ff00 */
[----:B------:R-:W-:Y:S01]  /*0380*/  CS2R R18, SRZ ;  /* 0x0000000000127805 */ /* 0x000fe2000001ff00 */
[----:B------:R0:W4:Y:S04]  /*0390*/  @!P0 LDG.E.EL.128 R24, desc[UR6][R2.64] ;  /* 0x0000000602188981 */ /* 0x000128000c2e1d00 */
[----:B------:R-:W2:Y:S04]  /*03a0*/  @P4 LDG.E.EL.128 R12, desc[UR6][R30.64] ;  /* 0x000000061e0c4981 */ /* 0x000ea8000c2e1d00 */
[----:B------:R-:W2:Y:S01]  /*03b0*/  @!P0 LDG.E.EL.128 R16, desc[UR6][R32.64] ;  /* 0x0000000620108981 */ /* 0x000ea2000c2e1d00 */
[----:B0-----:R-:W-:-:S02]  /*03c0*/  IMAD.MOV.U32 R2, RZ, RZ, 0x3e800000 ;  /* 0x3e800000ff027424 */ /* 0x001fc400078e00ff */
[----:B----4-:R-:W-:Y:S01]  /*03d0*/  FADD R24, R24, 0.0010000000474974513054 ;  /* 0x3a83126f18187421 */ /* 0x010fe20000000000 */
[----:B------:R-:W-:-:S05]  /*03e0*/  FADD R27, R27, 0.0010000000474974513054 ;  /* 0x3a83126f1b1b7421 */ /* 0x000fca0000000000 */
[----:B------:R-:W0:Y:S01]  /*03f0*/  MUFU.SQRT R24, R24 ;  /* 0x0000001800187308 */ /* 0x000e220000002000 */
[C---:B--2---:R-:W-:Y:S01]  /*0400*/  FADD R8, -R16.reuse, R8 ;  /* 0x0000000810087221 */ /* 0x044fe20000000100 */
[C---:B---3--:R-:W-:Y:S01]  /*0410*/  FADD R20, -R16.reuse, R20 ;  /* 0x0000001410147221 */ /* 0x048fe20000000100 */
[C---:B-----5:R-:W-:Y:S01]  /*0420*/  FADD R4, -R16.reuse, R4 ;  /* 0x0000000410047221 */ /* 0x060fe20000000100 */
[----:B------:R-:W-:Y:S01]  /*0430*/  FADD R12, -R16, R12 ;  /* 0x0000000c100c7221 */ /* 0x000fe20000000100 */
[C---:B------:R-:W-:Y:S01]  /*0440*/  FADD R10, -R18.reuse, R10 ;  /* 0x0000000a120a7221 */ /* 0x040fe20000000100 */
[C---:B------:R-:W-:Y:S01]  /*0450*/  FADD R16, -R18.reuse, R22 ;  /* 0x0000001612107221 */ /* 0x040fe20000000100 */
[C---:B------:R-:W-:Y:S01]  /*0460*/  FADD R6, -R18.reuse, R6 ;  /* 0x0000000612067221 */ /* 0x040fe20000000100 */
[----:B------:R-:W-:Y:S02]  /*0470*/  FADD R18, -R18, R14 ;  /* 0x0000000e12127221 */ /* 0x000fe40000000100 */
[----:B------:R-:W1:Y:S01]  /*0480*/  MUFU.SQRT R14, R27 ;  /* 0x0000001b000e7308 */ /* 0x000e620000002000 */
[----:B------:R-:W-:Y:S01]  /*0490*/  FADD R26, R26, 0.0010000000474974513054 ;  /* 0x3a83126f1a1a7421 */ /* 0x000fe20000000000 */
[C---:B------:R-:W-:Y:S01]  /*04a0*/  FADD R9, -R17.reuse, R9 ;  /* 0x0000000911097221 */ /* 0x040fe20000000100 */
[C---:B------:R-:W-:Y:S01]  /*04b0*/  FADD R21, -R17.reuse, R21 ;  /* 0x0000001511157221 */ /* 0x040fe20000000100 */
[C---:B------:R-:W-:Y:S01]  /*04c0*/  FADD R5, -R17.reuse, R5 ;  /* 0x0000000511057221 */ /* 0x040fe20000000100 */
[----:B------:R-:W-:Y:S01]  /*04d0*/  FADD R13, -R17, R13 ;  /* 0x0000000d110d7221 */ /* 0x000fe20000000100 */
[----:B0-----:R-:W-:-:S02]  /*04e0*/  FSETP.GT.AND P6, PT, R24, 8.50705917302346158658e+37, PT ;  /* 0x7e8000001800780b */ /* 0x001fc40003fc4000 */
[----:B------:R-:W0:Y:S01]  /*04f0*/  MUFU.SQRT R17, R26 ;  /* 0x0000001a00117308 */ /* 0x000e220000002000 */
[----:B------:R-:W-:Y:S01]  /*0500*/  FADD R25, R25, 0.0010000000474974513054 ;  /* 0x3a83126f19197421 */ /* 0x000fe20000000000 */
[----:B------:R-:W-:Y:S02]  /*0510*/  FSETP.GEU.AND P1, PT, R24, 1.175494350822287508e-38, PT ;  /* 0x008000001800780b */ /* 0x000fe40003f2e000 */
[----:B-1----:R-:W-:-:S04]  /*0520*/  FSETP.GT.AND P4, PT, R14, 8.50705917302346158658e+37, PT ;  /* 0x7e8000000e00780b */ /* 0x002fc80003f84000 */
[----:B------:R-:W1:Y:S01]  /*0530*/  MUFU.SQRT R25, R25 ;  /* 0x0000001900197308 */ /* 0x000e620000002000 */
[----:B------:R-:W-:Y:S02]  /*0540*/  FSETP.GEU.AND P5, PT, R14, 1.175494350822287508e-38, PT ;  /* 0x008000000e00780b */ /* 0x000fe40003fae000 */
[----:B------:R-:W-:Y:S01]  /*0550*/  FSEL R30, R2, 1, P6 ;  /* 0x3f800000021e7808 */ /* 0x000fe20003000000 */
[----:B------:R-:W-:Y:S01]  /*0560*/  @P6 FMUL R24, R24, 0.25 ;  /* 0x3e80000018186820 */ /* 0x000fe20000400000 */
[----:B0-----:R-:W-:-:S03]  /*0570*/  FSETP.GT.AND P6, PT, R17, 8.50705917302346158658e+37, PT ;  /* 0x7e8000001100780b */ /* 0x001fc60003fc4000 */
[----:B------:R-:W-:Y:S01]  /*0580*/  @!P1 FMUL R24, R24, 16777216 ;  /* 0x4b80000018189820 */ /* 0x000fe20000400000 */
[----:B------:R-:W-:Y:S01]  /*0590*/  @!P1 FMUL R30, R30, 16777216 ;  /* 0x4b8000001e1e9820 */ /* 0x000fe20000400000 */
[----:B------:R-:W-:Y:S01]  /*05a0*/  FSETP.GEU.AND P1, PT, R17, 1.175494350822287508e-38, PT ;  /* 0x008000001100780b */ /* 0x000fe20003f2e000 */
[----:B------:R-:W-:Y:S01]  /*05b0*/  @P4 FMUL R14, R14, 0.25 ;  /* 0x3e8000000e0e4820 */ /* 0x000fe20000400000 */
[----:B-1----:R-:W-:-:S03]  /*05c0*/  FSETP.GT.AND P2, PT, R25, 8.50705917302346158658e+37, PT ;  /* 0x7e8000001900780b */ /* 0x002fc60003f44000 */
[----:B------:R-:W-:Y:S01]  /*05d0*/  @!P5 FMUL R14, R14, 16777216 ;  /* 0x4b8000000e0ed820 */ /* 0x000fe20000400000 */
[----:B------:R-:W-:Y:S02]  /*05e0*/  FSETP.GEU.AND P3, PT, R25, 1.175494350822287508e-38, PT ;  /* 0x008000001900780b */ /* 0x000fe40003f6e000 */
[----:B------:R-:W-:-:S03]  /*05f0*/  @P6 FMUL R17, R17, 0.25 ;  /* 0x3e80000011116820 */ /* 0x000fc60000400000 */
[----:B------:R-:W0:Y:S01]  /*0600*/  MUFU.RCP R14, R14 ;  /* 0x0000000e000e7308 */ /* 0x000e220000001000 */
[C---:B------:R-:W-:Y:S01]  /*0610*/  FADD R11, -R19.reuse, R11 ;  /* 0x0000000b130b7221 */ /* 0x040fe20000000100 */
[C---:B------:R-:W-:Y:S01]  /*0620*/  FADD R22, -R19.reuse, R23 ;  /* 0x0000001713167221 */ /* 0x040fe20000000100 */
[----:B------:R-:W-:Y:S01]  /*0630*/  FADD R7, -R19, R7 ;  /* 0x0000000713077221 */ /* 0x000fe20000000100 */
[----:B------:R-:W-:Y:S01]  /*0640*/  @!P1 FMUL R17, R17, 16777216 ;  /* 0x4b80000011119820 */ /* 0x000fe20000400000 */
[----:B------:R-:W-:Y:S01]  /*0650*/  FADD R19, -R19, R15 ;  /* 0x0000000f13137221 */ /* 0x000fe20000000100 */
[----:B------:R-:W-:Y:S01]  /*0660*/  FSEL R15, R2, 1, P4 ;  /* 0x3f800000020f7808 */ /* 0x000fe20002000000 */
[----:B------:R-:W-:-:S03]  /*0670*/  @P2 FMUL R25, R25, 0.25 ;  /* 0x3e80000019192820 */ /* 0x000fc60000400000 */
[----:B------:R-:W1:Y:S01]  /*0680*/  MUFU.RCP R17, R17 ;  /* 0x0000001100117308 */ /* 0x000e620000001000 */
[----:B------:R-:W-:Y:S01]  /*0690*/  @!P5 FMUL R15, R15, 16777216 ;  /* 0x4b8000000f0fd820 */ /* 0x000fe20000400000 */
[----:B------:R-:W-:-:S03]  /*06a0*/  @!P3 FMUL R25, R25, 16777216 ;  /* 0x4b8000001919b820 */ /* 0x000fc60000400000 */
[----:B0-----:R-:W-:Y:S01]  /*06b0*/  FMUL R26, R14, R15 ;  /* 0x0000000f0e1a7220 */ /* 0x001fe20000400000 */
[C---:B------:R-:W-:Y:S02]  /*06c0*/  FSEL R14, R2.reuse, 1, P6 ;  /* 0x3f800000020e7808 */ /* 0x040fe40003000000 */
[----:B------:R1:W0:Y:S01]  /*06d0*/  MUFU.RCP R34, R25 ;  /* 0x0000001900227308 */ /* 0x0002220000001000 */
[----:B------:R-:W-:Y:S02]  /*06e0*/  FSEL R3, R2, 1, P2 ;  /* 0x3f80000002037808 */ /* 0x000fe40001000000 */
[----:B------:R-:W-:-:S03]  /*06f0*/  @!P1 FMUL R14, R14, 16777216 ;  /* 0x4b8000000e0e9820 */ /* 0x000fc60000400000 */
[----:B------:R-:W-:Y:S01]  /*0700*/  @!P3 FMUL R3, R3, 16777216 ;  /* 0x4b8000000303b820 */ /* 0x000fe20000400000 */
[----:B-1----:R-:W-:Y:S01]  /*0710*/  FMUL R25, R17, R14 ;  /* 0x0000000e11197220 */ /* 0x002fe20000400000 */
[----:B------:R1:W2:Y:S03]  /*0720*/  MUFU.RCP R27, R24 ;  /* 0x00000018001b7308 */ /* 0x0002a60000001000 */
[----:B------:R-:W-:Y:S01]  /*0730*/  FMUL R15, R25, R6 ;  /* 0x00000006190f7220 */ /* 0x000fe20000400000 */
[----:B0-----:R-:W-:Y:S02]  /*0740*/  FMUL R34, R34, R3 ;  /* 0x0000000322227220 */ /* 0x001fe40000400000 */
[----:B------:R-:W0:Y:S01]  /*0750*/  LDC.64 R2, c[0x0][0x228] ;  /* 0x00008a00ff027b82 */ /* 0x000e220000000a00 */
[----:B-1----:R-:W-:-:S07]  /*0760*/  FMUL R24, R26, R7 ;  /* 0x000000071a187220 */ /* 0x002fce0000400000 */
[----:B------:R-:W1:Y:S01]  /*0770*/  LDC.64 R6, c[0x0][0x230] ;  /* 0x00008c00ff067b82 */ /* 0x000e620000000a00 */
[C---:B------:R-:W-:Y:S01]  /*0780*/  FMUL R14, R26.reuse, R19 ;  /* 0x000000131a0e7220 */ /* 0x040fe20000400000 */
[C---:B------:R-:W-:Y:S01]  /*0790*/  FMUL R22, R26.reuse, R22 ;  /* 0x000000161a167220 */ /* 0x040fe20000400000 */
[----:B--2---:R-:W-:Y:S01]  /*07a0*/  FMUL R27, R27, R30 ;  /* 0x0000001e1b1b7220 */ /* 0x004fe20000400000 */
[----:B------:R-:W-:Y:S01]  /*07b0*/  FMUL R26, R26, R11 ;  /* 0x0000000b1a1a7220 */ /* 0x000fe20000400000 */
[C---:B------:R-:W-:Y:S01]  /*07c0*/  FMUL R23, R25.reuse, R18 ;  /* 0x0000001219177220 */ /* 0x040fe20000400000 */
[C---:B------:R-:W-:Y:S01]  /*07d0*/  FMUL R11, R25.reuse, R16 ;  /* 0x00000010190b7220 */ /* 0x040fe20000400000 */
[----:B------:R-:W-:Y:S01]  /*07e0*/  FMUL R25, R25, R10 ;  /* 0x0000000a19197220 */ /* 0x000fe20000400000 */
[C---:B------:R-:W-:Y:S01]  /*07f0*/  FMUL R10, R34.reuse, R13 ;  /* 0x0000000d220a7220 */ /* 0x040fe20000400000 */
[C---:B------:R-:W-:Y:S01]  /*0800*/  FMUL R30, R34.reuse, R5 ;  /* 0x00000005221e7220 */ /* 0x040fe20000400000 */
[C---:B------:R-:W-:Y:S01]  /*0810*/  FMUL R32, R34.reuse, R21 ;  /* 0x0000001522207220 */ /* 0x040fe20000400000 */
[----:B------:R-:W-:Y:S01]  /*0820*/  FMUL R34, R34, R9 ;  /* 0x0000000922227220 */ /* 0x000fe20000400000 */
[C---:B------:R-:W-:Y:S01]  /*0830*/  FMUL R13, R27.reuse, R8 ;  /* 0x000000081b0d7220 */ /* 0x040fe20000400000 */
[----:B------:R-:W-:Y:S01]  /*0840*/  FMUL R31, R27, R4 ;  /* 0x000000041b1f7220 */ /* 0x000fe20000400000 */
[----:B------:R-:W-:-:S02]  /*0850*/  CS2R R16, SRZ ;  /* 0x0000000000107805 */ /* 0x000fc4000001ff00 */
[----:B------:R-:W-:Y:S02]  /*0860*/  CS2R R18, SRZ ;  /* 0x0000000000127805 */ /* 0x000fe4000001ff00 */
[----:B------:R-:W-:Y:S01]  /*0870*/  CS2R R4, SRZ ;  /* 0x0000000000047805 */ /* 0x000fe2000001ff00 */
[----:B0-----:R-:W-:-:S05]  /*0880*/  IMAD.WIDE R2, R29, 0x4, R2 ;  /* 0x000000041d027825 */ /* 0x001fca00078e0202 */
[----:B------:R0:W2:Y:S01]  /*0890*/  @!P0 LDG.E.EL.128 R16, desc[UR6][R2.64] ;  /* 0x0000000602108981 */ /* 0x0000a2000c2e1d00 */
[----:B-1----:R-:W-:Y:S01]  /*08a0*/  IMAD.WIDE R8, R29, 0x4, R6 ;  /* 0x000000041d087825 */ /* 0x002fe200078e0206 */
[----:B------:R-:W-:-:S06]  /*08b0*/  CS2R R6, SRZ ;  /* 0x0000000000067805 */ /* 0x000fcc000001ff00 */
[----:B------:R-:W2:Y:S01]  /*08c0*/  @!P0 LDG.E.EL.128 R4, desc[UR6][R8.64] ;  /* 0x0000000608048981 */ /* 0x000ea2000c2e1d00 */
[----:B0-----:R-:W0:Y:S01]  /*08d0*/  S2R R3, SR_TID.X ;  /* 0x0000000000037919 */ /* 0x001e220000002100 */
[----:B------:R-:W1:Y:S01]  /*08e0*/  S2UR UR5, SR_CgaCtaId ;  /* 0x00000000000579c3 */ /* 0x000e620000008800 */
[C---:B------:R-:W-:Y:S01]  /*08f0*/  FMUL R33, R27.reuse, R20 ;  /* 0x000000141b217220 */ /* 0x040fe20000400000 */
[----:B------:R-:W-:Y:S01]  /*0900*/  FMUL R21, R27, R12 ;  /* 0x0000000c1b157220 */ /* 0x000fe20000400000 */
[----:B------:R-:W-:Y:S02]  /*0910*/  UMOV UR4, 0x400 ;  /* 0x0000040000047882 */ /* 0x000fe40000000000 */
[----:B-1----:R-:W-:Y:S01]  /*0920*/  UPRMT UR4, UR5, 0x654, UR4 ;  /* 0x0000065405047896 */ /* 0x002fe20008000004 */
[----:B------:R-:W-:-:S04]  /*0930*/  ISETP.GE.AND P0, PT, R0, 0x3c1, PT ;  /* 0x000003c10000780c */ /* 0x000fc80003f06270 */
[----:B------:R-:W-:Y:S01]  /*0940*/  ISETP.LT.AND P6, PT, R28, 0x600, !P0 ;  /* 0x000006001c00780c */ /* 0x000fe200047c1270 */
[-CC-:B--2---:R-:W-:Y:S01]  /*0950*/  FFMA R13, R13, R16.reuse, R4.reuse ;  /* 0x000000100d0d7223 */ /* 0x184fe20000000004 */
[-CC-:B------:R-:W-:Y:S01]  /*0960*/  FFMA R12, R33, R16.reuse, R4.reuse ;  /* 0x00000010210c7223 */ /* 0x180fe20000000004 */
[-CC-:B------:R-:W-:Y:S01]  /*0970*/  FFMA R2, R31, R16.reuse, R4.reuse ;  /* 0x000000101f027223 */ /* 0x180fe20000000004 */
[----:B------:R-:W-:Y:S01]  /*0980*/  FFMA R4, R21, R16, R4 ;  /* 0x0000001015047223 */ /* 0x000fe20000000004 */
[-CC-:B------:R-:W-:Y:S01]  /*0990*/  FFMA R34, R34, R17.reuse, R5.reuse ;  /* 0x0000001122227223 */ /* 0x180fe20000000005 */
[-CC-:B------:R-:W-:Y:S01]  /*09a0*/  FFMA R32, R32, R17.reuse, R5.reuse ;  /* 0x0000001120207223 */ /* 0x180fe20000000005 */
[-CC-:B------:R-:W-:Y:S01]  /*09b0*/  FFMA R30, R30, R17.reuse, R5.reuse ;  /* 0x000000111e1e7223 */ /* 0x180fe20000000005 */
[----:B------:R-:W-:Y:S01]  /*09c0*/  FFMA R10, R10, R17, R5 ;  /* 0x000000110a0a7223 */ /* 0x000fe20000000005 */
[-CC-:B------:R-:W-:Y:S01]  /*09d0*/  FFMA R25, R25, R18.reuse, R6.reuse ;  /* 0x0000001219197223 */ /* 0x180fe20000000006 */
[-CC-:B------:R-:W-:Y:S01]  /*09e0*/  FFMA R11, R11, R18.reuse, R6.reuse ;  /* 0x000000120b0b7223 */ /* 0x180fe20000000006 */
[-CC-:B------:R-:W-:Y:S01]  /*09f0*/  FFMA R16, R15, R18.reuse, R6.reuse ;  /* 0x000000120f107223 */ /* 0x180fe20000000006 */
[----:B------:R-:W-:Y:S01]  /*0a00*/  FFMA R23, R23, R18, R6 ;  /* 0x0000001217177223 */ /* 0x000fe20000000006 */
[----:B0-----:R-:W-:Y:S01]  /*0a10*/  IMAD.SHL.U32 R5, R3, 0x100, RZ ;  /* 0x0000010003057824 */ /* 0x001fe200078e00ff */
[----:B------:R-:W-:-:S04]  /*0a20*/  SHF.R.U32.HI R18, RZ, 0x4, R3 ;  /* 0x00000004ff127819 */ /* 0x000fc80000011603 */
[----:B------:R-:W-:Y:S02]  /*0a30*/  SGXT.U32 R18, R18, 0x4 ;  /* 0x000000041212781a */ /* 0x000fe40000000000 */
[----:B------:R-:W-:-:S04]  /*0a40*/  LOP3.LUT R5, R5, 0xf00, RZ, 0xc0, !PT ;  /* 0x00000f0005057812 */ /* 0x000fc800078ec0ff */
[C---:B------:R-:W-:Y:S02]  /*0a50*/  LOP3.LUT R18, R5.reuse, R18, RZ, 0xfc, !PT ;  /* 0x0000001205127212 */ /* 0x040fe400078efcff */
[C---:B------:R-:W-:Y:S02]  /*0a60*/  LEA.HI R21, R5.reuse, UR4, RZ, 0x1c ;  /* 0x0000000405157c11 */ /* 0x040fe4000f8fe0ff */
[C---:B------:R-:W-:Y:S02]  /*0a70*/  LOP3.LUT R6, R5.reuse, 0x40, RZ, 0xfc, !PT ;  /* 0x0000004005067812 */ /* 0x040fe400078efcff */
[C---:B------:R-:W-:Y:S02]  /*0a80*/  LOP3.LUT R8, R5.reuse, 0x80, RZ, 0xfc, !PT ;  /* 0x0000008005087812 */ /* 0x040fe400078efcff */
[----:B------:R-:W-:Y:S02]  /*0a90*/  LOP3.LUT R9, R5, 0xc0, RZ, 0xfc, !PT ;  /* 0x000000c005097812 */ /* 0x000fe400078efcff */
[----:B------:R-:W-:Y:S01]  /*0aa0*/  LOP3.LUT R5, R28, 0x38, RZ, 0xfc, !PT ;  /* 0x000000381c057812 */ /* 0x000fe200078efcff */
[-CC-:B------:R-:W-:Y:S01]  /*0ab0*/  FFMA R26, R26, R19.reuse, R7.reuse ;  /* 0x000000131a1a7223 */ /* 0x180fe20000000007 */
[-CC-:B------:R-:W-:Y:S01]  /*0ac0*/  FFMA R22, R22, R19.reuse, R7.reuse ;  /* 0x0000001316167223 */ /* 0x180fe20000000007 */
[-CC-:B------:R-:W-:Y:S01]  /*0ad0*/  FFMA R20, R24, R19.reuse, R7.reuse ;  /* 0x0000001318147223 */ /* 0x180fe20000000007 */
[----:B------:R-:W-:Y:S01]  /*0ae0*/  FFMA R14, R14, R19, R7 ;  /* 0x000000130e0e7223 */ /* 0x000fe20000000007 */
[----:B------:R-:W-:Y:S01]  /*0af0*/  LEA.HI R7, R6, UR4, RZ, 0x1c ;  /* 0x0000000406077c11 */ /* 0x000fe2000f8fe0ff */
[----:B------:R-:W-:-:S04]  /*0b00*/  IMAD.HI R6, R5, 0x2aaaaaab, RZ ;  /* 0x2aaaaaab05067827 */ /* 0x000fc800078e02ff */
[----:B------:R-:W-:Y:S01]  /*0b10*/  IMAD R24, R18, 0x4, R7 ;  /* 0x0000000412187824 */ /* 0x000fe200078e0207 */
[----:B------:R-:W-:-:S04]  /*0b20*/  SHF.R.U32.HI R7, RZ, 0x1f, R6 ;  /* 0x0000001fff077819 */ /* 0x000fc80000011606 */
[----:B------:R-:W-:-:S05]  /*0b30*/  LEA.HI.SX32 R6, R6, R7, 0x1a ;  /* 0x0000000706067211 */ /* 0x000fca00078fd2ff */
[----:B------:R-:W-:Y:S01]  /*0b40*/  IMAD R7, R6, -0x180, R5 ;  /* 0xfffffe8006077824 */ /* 0x000fe200078e0205 */
[----:B------:R-:W-:-:S03]  /*0b50*/  ISETP.LT.AND P2, PT, R5, 0x600, !P0 ;  /* 0x000006000500780c */ /* 0x000fc60004741270 */
[----:B------:R-:W-:-:S04]  /*0b60*/  IMAD R7, R7, 0x3c1, R0 ;  /* 0x000003c107077824 */ /* 0x000fc800078e0200 */
[----:B------:R-:W-:Y:S01]  /*0b70*/  IMAD R5, R6, 0xff440, R7 ;  /* 0x000ff44006057824 */ /* 0x000fe200078e0207 */
[----:B------:R-:W-:-:S05]  /*0b80*/  LOP3.LUT R6, R28, 0x34, RZ, 0xfc, !PT ;  /* 0x000000341c067812 */ /* 0x000fca00078efcff */
[----:B------:R-:W-:Y:S01]  /*0b90*/  IMAD.HI R7, R6, 0x2aaaaaab, RZ ;  /* 0x2aaaaaab06077827 */ /* 0x000fe200078e02ff */
[----:B------:R-:W-:-:S04]  /*0ba0*/  LEA.HI R17, R8, UR4, RZ, 0x1c ;  /* 0x0000000408117c11 */ /* 0x000fc8000f8fe0ff */
[----:B------:R-:W-:Y:S02]  /*0bb0*/  SHF.R.U32.HI R8, RZ, 0x1f, R7 ;  /* 0x0000001fff087819 */ /* 0x000fe40000011607 */
[----:B------:R-:W-:Y:S02]  /*0bc0*/  LEA.HI R9, R9, UR4, RZ, 0x1c ;  /* 0x0000000409097c11 */ /* 0x000fe4000f8fe0ff */
[----:B------:R-:W-:Y:S01]  /*0bd0*/  LEA.HI.SX32 R7, R7, R8, 0x1a ;  /* 0x0000000807077211 */ /* 0x000fe200078fd2ff */
[C---:B------:R-:W-:Y:S01]  /*0be0*/  IMAD R21, R18.reuse, 0x4, R21 ;  /* 0x0000000412157824 */ /* 0x040fe200078e0215 */
[----:B------:R-:W-:Y:S01]  /*0bf0*/  FSETP.GEU.AND P1, PT, R13, RZ, PT ;  /* 0x000000ff0d00720b */ /* 0x000fe20003f2e000 */
[C---:B------:R-:W-:Y:S02]  /*0c00*/  IMAD R17, R18.reuse, 0x4, R17 ;  /* 0x0000000412117824 */ /* 0x040fe400078e0211 */
[----:B------:R-:W-:Y:S02]  /*0c10*/  IMAD R18, R18, 0x4, R9 ;  /* 0x0000000412127824 */ /* 0x000fe400078e0209 */
[----:B------:R-:W-:Y:S01]  /*0c20*/  IMAD R9, R7, -0x180, R6 ;  /* 0xfffffe8007097824 */ /* 0x000fe200078e0206 */
[----:B------:R-:W-:-:S02]  /*0c30*/  FSEL R36, R13, RZ, P1 ;  /* 0x000000ff0d247208 */ /* 0x000fc40000800000 */
[----:B------:R-:W-:Y:S01]  /*0c40*/  ISETP.LT.AND P1, PT, R6, 0x600, !P0 ;  /* 0x000006000600780c */ /* 0x000fe20004721270 */
[----:B------:R-:W-:Y:S01]  /*0c50*/  IMAD R8, R9, 0x3c1, R0 ;  /* 0x000003c109087824 */ /* 0x000fe200078e0200 */
[----:B------:R-:W-:-:S03]  /*0c60*/  LOP3.LUT R6, R28, 0x20, RZ, 0xfc, !PT ;  /* 0x000000201c067812 */ /* 0x000fc600078efcff */
[----:B------:R-:W-:Y:S02]  /*0c70*/  IMAD R7, R7, 0xff440, R8 ;  /* 0x000ff44007077824 */ /* 0x000fe400078e0208 */
[----:B------:R-:W-:-:S05]  /*0c80*/  IMAD.HI R8, R6, 0x2aaaaaab, RZ ;  /* 0x2aaaaaab06087827 */ /* 0x000fca00078e02ff */
[----:B------:R-:W-:Y:S02]  /*0c90*/  SHF.R.U32.HI R9, RZ, 0x1f, R8 ;  /* 0x0000001fff097819 */ /* 0x000fe40000011608 */
[----:B------:R-:W-:Y:S02]  /*0ca0*/  P2R R19, PR, RZ, 0x4 ;  /* 0x00000004ff137803 */ /* 0x000fe40000000000 */
[----:B------:R-:W-:Y:S02]  /*0cb0*/  LEA.HI.SX32 R9, R8, R9, 0x1a ;  /* 0x0000000908097211 */ /* 0x000fe400078fd2ff */
[C---:B------:R-:W-:Y:S02]  /*0cc0*/  FSETP.GEU.AND P2, PT, R34.reuse, RZ, PT ;  /* 0x000000ff2200720b */ /* 0x040fe40003f4e000 */
[----:B------:R-:W-:Y:S01]  /*0cd0*/  FSETP.GEU.AND P3, PT, R25, RZ, PT ;  /* 0x000000ff1900720b */ /* 0x000fe20003f6e000 */
[----:B------:R-:W-:Y:S01]  /*0ce0*/  IMAD R13, R9, -0x180, R6 ;  /* 0xfffffe80090d7824 */ /* 0x000fe200078e0206 */
[----:B------:R-:W-:-:S02]  /*0cf0*/  FSEL R15, R34, RZ, P2 ;  /* 0x000000ff220f7208 */ /* 0x000fc40001000000 */
[----:B------:R-:W-:Y:S01]  /*0d00*/  ISETP.LT.AND P2, PT, R6, 0x600, !P0 ;  /* 0x000006000600780c */ /* 0x000fe20004741270 */
[----:B------:R-:W-:Y:S01]  /*0d10*/  IMAD R6, R13, 0x3c1, R0 ;  /* 0x000003c10d067824 */ /* 0x000fe200078e0200 */
[----:B------:R-:W-:Y:S02]  /*0d20*/  FSEL R8, R25, RZ, P3 ;  /* 0x000000ff19087208 */ /* 0x000fe40001800000 */
[----:B------:R-:W-:Y:S01]  /*0d30*/  FSETP.GEU.AND P4, PT, R26, RZ, PT ;  /* 0x000000ff1a00720b */ /* 0x000fe20003f8e000 */
[----:B------:R-:W-:Y:S01]  /*0d40*/  STS [R21], R36 ;  /* 0x0000002415007388 */ /* 0x000fe20000000800 */
[C---:B------:R-:W-:Y:S01]  /*0d50*/  FSETP.GEU.AND P3, PT, R12.reuse, RZ, PT ;  /* 0x000000ff0c00720b */ /* 0x040fe20003f6e000 */
[----:B------:R-:W-:Y:S02]  /*0d60*/  IMAD R9, R9, 0xff440, R6 ;  /* 0x000ff44009097824 */ /* 0x000fe400078e0206 */
[----:B------:R0:W-:Y:S01]  /*0d70*/  STS [R24+0x100], R15 ;  /* 0x0001000f18007388 */ /* 0x0001e20000000800 */
[----:B------:R-:W-:-:S02]  /*0d80*/  FSEL R34, R12, RZ, P3 ;  /* 0x000000ff0c227208 */ /* 0x000fc40001800000 */
[----:B------:R-:W-:Y:S02]  /*0d90*/  FSETP.GEU.AND P3, PT, R11, RZ, PT ;  /* 0x000000ff0b00720b */ /* 0x000fe40003f6e000 */
[----:B------:R-:W-:Y:S02]  /*0da0*/  LOP3.LUT R6, R28, 0x30, RZ, 0xfc, !PT ;  /* 0x000000301c067812 */ /* 0x000fe400078efcff */
[----:B0-----:R-:W-:Y:S02]  /*0db0*/  FSEL R15, R26, RZ, P4 ;  /* 0x000000ff1a0f7208 */ /* 0x001fe40002000000 */
[C---:B------:R-:W-:Y:S01]  /*0dc0*/  FSETP.GEU.AND P4, PT, R32.reuse, RZ, PT ;  /* 0x000000ff2000720b */ /* 0x040fe20003f8e000 */
[----:B------:R0:W-:Y:S03]  /*0dd0*/  STS [R17+0x200], R8 ;  /* 0x0002000811007388 */ /* 0x0001e60000000800 */
[----:B------:R-:W-:-:S02]  /*0de0*/  FSEL R25, R32, RZ, P4 ;  /* 0x000000ff20197208 */ /* 0x000fc40002000000 */
[----:B------:R-:W-:Y:S01]  /*0df0*/  FSEL R32, R11, RZ, P3 ;  /* 0x000000ff0b207208 */ /* 0x000fe20001800000 */
[----:B------:R-:W-:Y:S01]  /*0e00*/  IMAD.HI R11, R6, 0x2aaaaaab, RZ ;  /* 0x2aaaaaab060b7827 */ /* 0x000fe200078e02ff */
[C---:B0-----:R-:W-:Y:S02]  /*0e10*/  LOP3.LUT R8, R28.reuse, 0x2c, RZ, 0xfc, !PT ;  /* 0x0000002c1c087812 */ /* 0x041fe400078efcff */
[----:B------:R-:W-:Y:S02]  /*0e20*/  LOP3.LUT R12, R28, 0x1c, RZ, 0xfc, !PT ;  /* 0x0000001c1c0c7812 */ /* 0x000fe400078efcff */
[----:B------:R-:W-:Y:S01]  /*0e30*/  SHF.R.U32.HI R26, RZ, 0x1f, R11 ;  /* 0x0000001fff1a7819 */ /* 0x000fe2000001160b */
[----:B------:R-:W-:Y:S01]  /*0e40*/  IMAD.HI R13, R8, 0x2aaaaaab, RZ ;  /* 0x2aaaaaab080d7827 */ /* 0x000fe200078e02ff */
[----:B------:R0:W-:Y:S02]  /*0e50*/  STS [R18+0x300], R15 ;  /* 0x0003000f12007388 */ /* 0x0001e40000000800 */
[----:B------:R-:W-:-:S02]  /*0e60*/  LEA.HI.SX32 R11, R11, R26, 0x1a ;  /* 0x0000001a0b0b7211 */ /* 0x000fc400078fd2ff */
[----:B------:R-:W-:Y:S01]  /*0e70*/  SHF.R.U32.HI R26, RZ, 0x1f, R13 ;  /* 0x0000001fff1a7819 */ /* 0x000fe2000001160d */
[----:B0-----:R-:W-:-:S03]  /*0e80*/  IMAD.HI R15, R12, 0x2aaaaaab, RZ ;  /* 0x2aaaaaab0c0f7827 */ /* 0x001fc600078e02ff */
[----:B------:R-:W-:Y:S02]  /*0e90*/  LEA.HI.SX32 R13, R13, R26, 0x1a ;  /* 0x0000001a0d0d7211 */ /* 0x000fe400078fd2ff */
[----:B------:R-:W-:Y:S01]  /*0ea0*/  SHF.R.U32.HI R26, RZ, 0x1f, R15 ;  /* 0x0000001fff1a7819 */ /* 0x000fe2000001160f */
[----:B------:R-:W-:Y:S01]  /*0eb0*/  STS [R21+0x40], R34 ;  /* 0x0000402215007388 */ /* 0x000fe20000000800 */
[----:B------:R-:W-:Y:S02]  /*0ec0*/  FSETP.GEU.AND P4, PT, R2, RZ, PT ;  /* 0x000000ff0200720b */ /* 0x000fe40003f8e000 */
[----:B------:R-:W-:Y:S01]  /*0ed0*/  LEA.HI.SX32 R15, R15, R26, 0x1a ;  /* 0x0000001a0f0f7211 */ /* 0x000fe200078fd2ff */
[----:B------:R0:W-:Y:S01]  /*0ee0*/  STS [R24+0x140], R25 ;  /* 0x0001401918007388 */ /* 0x0001e20000000800 */
[----:B------:R-:W-:Y:S02]  /*0ef0*/  FSETP.GEU.AND P5, PT, R22, RZ, PT ;  /* 0x000000ff1600720b */ /* 0x000fe40003fae000 */
[----:B------:R-:W-:-:S02]  /*0f00*/  FSEL R2, R2, RZ, P4 ;  /* 0x000000ff02027208 */ /* 0x000fc40002000000 */
[----:B------:R-:W-:Y:S02]  /*0f10*/  FSETP.GEU.AND P4, PT, R16, RZ, PT ;  /* 0x000000ff1000720b */ /* 0x000fe40003f8e000 */
[----:B------:R-:W-:Y:S01]  /*0f20*/  ISETP.LT.AND P3, PT, R12, 0x600, !P0 ;  /* 0x000006000c00780c */ /* 0x000fe20004761270 */
[----:B0-----:R-:W-:-:S04]  /*0f30*/  IMAD R25, R15, -0x180, R12 ;  /* 0xfffffe800f197824 */ /* 0x001fc800078e020c */
[----:B------:R-:W-:Y:S01]  /*0f40*/  IMAD R12, R25, 0x3c1, R0 ;  /* 0x000003c1190c7824 */ /* 0x000fe200078e0200 */
[----:B------:R-:W-:Y:S02]  /*0f50*/  FSEL R25, R22, RZ, P5 ;  /* 0x000000ff16197208 */ /* 0x000fe40002800000 */
[----:B------:R-:W-:Y:S02]  /*0f60*/  FSETP.GEU.AND P5, PT, R30, RZ, PT ;  /* 0x000000ff1e00720b */ /* 0x000fe40003fae000 */
[----:B------:R-:W-:Y:S02]  /*0f70*/  FSEL R22, R16, RZ, P4 ;  /* 0x000000ff10167208 */ /* 0x000fe40002000000 */
[----:B------:R-:W-:Y:S01]  /*0f80*/  FSETP.GEU.AND P4, PT, R4, RZ, PT ;  /* 0x000000ff0400720b */ /* 0x000fe20003f8e000 */
[----:B------:R-:W-:Y:S01]  /*0f90*/  STS [R17+0x240], R32 ;  /* 0x0002402011007388 */ /* 0x000fe20000000800 */
[----:B------:R-:W-:Y:S01]  /*0fa0*/  FSEL R27, R30, RZ, P5 ;  /* 0x000000ff1e1b7208 */ /* 0x000fe20002800000 */
[----:B------:R-:W-:Y:S01]  /*0fb0*/  IMAD R15, R15, 0xff440, R12 ;  /* 0x000ff4400f0f7824 */ /* 0x000fe200078e020c */
[----:B------:R-:W-:Y:S01]  /*0fc0*/  FSEL R30, R4, RZ, P4 ;  /* 0x000000ff041e7208 */ /* 0x000fe20002000000 */
[----:B------:R0:W-:Y:S01]  /*0fd0*/  STS [R18+0x340], R25 ;  /* 0x0003401912007388 */ /* 0x0001e20000000800 */
[----:B------:R-:W-:-:S02]  /*0fe0*/  FSETP.GEU.AND P5, PT, R20, RZ, PT ;  /* 0x000000ff1400720b */ /* 0x000fc40003fae000 */
[C---:B------:R-:W-:Y:S01]  /*0ff0*/  LOP3.LUT R4, R28.reuse, 0x28, RZ, 0xfc, !PT ;  /* 0x000000281c047812 */ /* 0x040fe200078efcff */
[----:B------:R1:W-:Y:S01]  /*1000*/  STS [R21+0x80], R2 ;  /* 0x0000800215007388 */ /* 0x0003e20000000800 */
[----:B------:R-:W-:Y:S02]  /*1010*/  LOP3.LUT R12, R28, 0x24, RZ, 0xfc, !PT ;  /* 0x000000241c0c7812 */ /* 0x000fe400078efcff */
[----:B------:R-:W-:Y:S01]  /*1020*/  FSEL R29, R20, RZ, P5 ;  /* 0x000000ff141d7208 */ /* 0x000fe20002800000 */
[----:B------:R-:W-:Y:S01]  /*1030*/  STS [R24+0x180], R27 ;  /* 0x0001801b18007388 */ /* 0x000fe20000000800 */
[----:B------:R-:W-:Y:S01]  /*1040*/  FSETP.GEU.AND P5, PT, R10, RZ, PT ;  /* 0x000000ff0a00720b */ /* 0x000fe20003fae000 */
[----:B0-----:R-:W-:Y:S01]  /*1050*/  IMAD.HI R25, R4, 0x2aaaaaab, RZ ;  /* 0x2aaaaaab04197827 */ /* 0x001fe200078e02ff */
[----:B-1----:R-:W-:Y:S01]  /*1060*/  LOP3.LUT R2, R28, 0x18, RZ, 0xfc, !PT ;  /* 0x000000181c027812 */ /* 0x002fe200078efcff */
[----:B------:R0:W-:Y:S02]  /*1070*/  STS [R17+0x280], R22 ;  /* 0x0002801611007388 */ /* 0x0001e40000000800 */
[----:B------:R-:W-:Y:S01]  /*1080*/  IMAD.HI R16, R12, 0x2aaaaaab, RZ ;  /* 0x2aaaaaab0c107827 */ /* 0x000fe200078e02ff */
[----:B------:R-:W-:Y:S01]  /*1090*/  FSEL R31, R10, RZ, P5 ;  /* 0x000000ff0a1f7208 */ /* 0x000fe20002800000 */
[----:B------:R1:W-:Y:S01]  /*10a0*/  STS [R18+0x380], R29 ;  /* 0x0003801d12007388 */ /* 0x0003e20000000800 */
[----:B------:R-:W-:Y:S01]  /*10b0*/  SHF.R.U32.HI R10, RZ, 0x1f, R25 ;  /* 0x0000001fff0a7819 */ /* 0x000fe20000011619 */
[----:B0-----:R-:W-:Y:S01]  /*10c0*/  IMAD.HI R22, R2, 0x2aaaaaab, RZ ;  /* 0x2aaaaaab02167827 */ /* 0x001fe200078e02ff */
[----:B------:R-:W-:-:S02]  /*10d0*/  SHF.R.U32.HI R27, RZ, 0x1f, R16 ;  /* 0x0000001fff1b7819 */ /* 0x000fc40000011610 */
[----:B------:R-:W-:Y:S02]  /*10e0*/  FSETP.GEU.AND P4, PT, R23, RZ, PT ;  /* 0x000000ff1700720b */ /* 0x000fe40003f8e000 */
[----:B-1----:R-:W-:Y:S01]  /*10f0*/  SHF.R.U32.HI R29, RZ, 0x1f, R22 ;  /* 0x0000001fff1d7819 */ /* 0x002fe20000011616 */
[----:B------:R0:W-:Y:S01]  /*1100*/  STS [R21+0xc0], R30 ;  /* 0x0000c01e15007388 */ /* 0x0001e20000000800 */
[----:B------:R-:W-:Y:S02]  /*1110*/  LEA.HI.SX32 R25, R25, R10, 0x1a ;  /* 0x0000000a19197211 */ /* 0x000fe400078fd2ff */
[----:B------:R-:W-:Y:S02]  /*1120*/  FSEL R10, R23, RZ, P4 ;  /* 0x000000ff170a7208 */ /* 0x000fe40002000000 */
[----:B------:R-:W-:Y:S02]  /*1130*/  FSETP.GEU.AND P4, PT, R14, RZ, PT ;  /* 0x000000ff0e00720b */ /* 0x000fe40003f8e000 */
[----:B0-----:R-:W-:-:S02]  /*1140*/  LEA.HI.SX32 R21, R16, R27, 0x1a ;  /* 0x0000001b10157211 */ /* 0x001fc400078fd2ff */
[----:B------:R-:W-:Y:S02]  /*1150*/  LEA.HI.SX32 R27, R22, R29, 0x1a ;  /* 0x0000001d161b7211 */ /* 0x000fe400078fd2ff */
[----:B------:R-:W-:Y:S02]  /*1160*/  LOP3.LUT R22, R28, 0x10, RZ, 0xfc, !PT ;  /* 0x000000101c167812 */ /* 0x000fe400078efcff */
[----:B------:R-:W-:Y:S02]  /*1170*/  FSEL R35, R14, RZ, P4 ;  /* 0x000000ff0e237208 */ /* 0x000fe40002000000 */
[----:B------:R-:W-:Y:S01]  /*1180*/  LOP3.LUT R14, R28, 0xc, RZ, 0xfc, !PT ;  /* 0x0000000c1c0e7812 */ /* 0x000fe200078efcff */
[----:B------:R-:W-:Y:S01]  /*1190*/  IMAD.HI R29, R22, 0x2aaaaaab, RZ ;  /* 0x2aaaaaab161d7827 */ /* 0x000fe200078e02ff */
[----:B------:R0:W-:Y:S01]  /*11a0*/  STS [R24+0x1c0], R31 ;  /* 0x0001c01f18007388 */ /* 0x0001e20000000800 */
[----:B------:R-:W-:Y:S02]  /*11b0*/  ISETP.LT.AND P4, PT, R2, 0x600, !P0 ;  /* 0x000006000200780c */ /* 0x000fe40004781270 */
[----:B------:R-:W-:Y:S01]  /*11c0*/  IMAD R33, R27, -0x180, R2 ;  /* 0xfffffe801b217824 */ /* 0x000fe200078e0202 */
[----:B------:R-:W-:Y:S01]  /*11d0*/  SHF.R.U32.HI R2, RZ, 0x1f, R29 ;  /* 0x0000001fff027819 */ /* 0x000fe2000001161d */
[----:B0-----:R-:W-:Y:S01]  /*11e0*/  IMAD.HI R31, R14, 0x2aaaaaab, RZ ;  /* 0x2aaaaaab0e1f7827 */ /* 0x001fe200078e02ff */
[----:B------:R-:W-:-:S02]  /*11f0*/  LOP3.LUT R24, R28, 0x8, RZ, 0xfc, !PT ;  /* 0x000000081c187812 */ /* 0x000fc400078efcff */
[----:B------:R-:W-:Y:S01]  /*1200*/  LEA.HI.SX32 R29, R29, R2, 0x1a ;  /* 0x000000021d1d7211 */ /* 0x000fe200078fd2ff */
[----:B------:R-:W-:Y:S01]  /*1210*/  IMAD R16, R33, 0x3c1, R0 ;  /* 0x000003c121107824 */ /* 0x000fe200078e0200 */
[----:B------:R-:W-:Y:S01]  /*1220*/  SHF.R.U32.HI R2, RZ, 0x1f, R31 ;  /* 0x0000001fff027819 */ /* 0x000fe2000001161f */
[----:B------:R-:W-:Y:S01]  /*1230*/  IMAD.HI R33, R24, 0x2aaaaaab, RZ ;  /* 0x2aaaaaab18217827 */ /* 0x000fe200078e02ff */
[----:B------:R0:W-:Y:S02]  /*1240*/  STS [R17+0x2c0], R10 ;  /* 0x0002c00a11007388 */ /* 0x0001e40000000800 */
[----:B------:R-:W-:Y:S02]  /*1250*/  LEA.HI.SX32 R31, R31, R2, 0x1a ;  /* 0x000000021f1f7211 */ /* 0x000fe400078fd2ff */
[----:B------:R-:W-:Y:S02]  /*1260*/  LOP3.LUT R2, R28, 0x4, RZ, 0xfc, !PT ;  /* 0x000000041c027812 */ /* 0x000fe400078efcff */
[----:B0-----:R-:W-:-:S04]  /*1270*/  SHF.R.U32.HI R10, RZ, 0x1f, R33 ;  /* 0x0000001fff0a7819 */ /* 0x001fc80000011621 */
[----:B------:R-:W-:Y:S01]  /*1280*/  LEA.HI.SX32 R33, R33, R10, 0x1a ;  /* 0x0000000a21217211 */ /* 0x000fe200078fd2ff */
[----:B------:R-:W-:-:S05]  /*1290*/  IMAD.HI R10, R2, 0x2aaaaaab, RZ ;  /* 0x2aaaaaab020a7827 */ /* 0x000fca00078e02ff */
[----:B------:R-:W-:-:S04]  /*12a0*/  SHF.R.U32.HI R17, RZ, 0x1f, R10 ;  /* 0x0000001fff117819 */ /* 0x000fc8000001160a */
[----:B------:R-:W-:Y:S01]  /*12b0*/  LEA.HI.SX32 R17, R10, R17, 0x1a ;  /* 0x000000110a117211 */ /* 0x000fe200078fd2ff */
[----:B------:R0:W-:Y:S01]  /*12c0*/  STS [R18+0x3c0], R35 ;  /* 0x0003c02312007388 */ /* 0x0001e20000000800 */
[----:B------:R-:W-:Y:S01]  /*12d0*/  BAR.SYNC.DEFER_BLOCKING 0x0 ;  /* 0x0000000000007b1d */ /* 0x000fe20000010000 */
[----:B------:R-:W-:Y:S02]  /*12e0*/  ISETP.LT.AND P5, PT, R2, 0x600, !P0 ;  /* 0x000006000200780c */ /* 0x000fe400047a1270 */
[----:B0-----:R-:W-:-:S04]  /*12f0*/  IMAD R35, R17, -0x180, R2 ;  /* 0xfffffe8011237824 */ /* 0x001fc800078e0202 */
[----:B------:R-:W-:-:S04]  /*1300*/  IMAD R2, R35, 0x3c1, R0 ;  /* 0x000003c123027824 */ /* 0x000fc800078e0200 */
[----:B------:R-:W-:Y:S02]  /*1310*/  IMAD R35, R17, 0xff440, R2 ;  /* 0x000ff44011237824 */ /* 0x000fe400078e0202 */
[----:B------:R-:W-:-:S05]  /*1320*/  IMAD.HI R2, R28, 0x2aaaaaab, RZ ;  /* 0x2aaaaaab1c027827 */ /* 0x000fca00078e02ff */
[----:B------:R-:W-:-:S04]  /*1330*/  SHF.R.U32.HI R17, RZ, 0x1f, R2 ;  /* 0x0000001fff117819 */ /* 0x000fc80000011602 */
[----:B------:R-:W-:-:S05]  /*1340*/  LEA.HI.SX32 R17, R2, R17, 0x1a ;  /* 0x0000001102117211 */ /* 0x000fca00078fd2ff */
[----:B------:R-:W-:-:S04]  /*1350*/  IMAD R37, R17, -0x180, R28 ;  /* 0xfffffe8011257824 */ /* 0x000fc800078e021c */
[----:B------:R-:W-:-:S04]  /*1360*/  IMAD R2, R37, 0x3c1, R0 ;  /* 0x000003c125027824 */ /* 0x000fc800078e0200 */
[----:B------:R-:W-:Y:S01]  /*1370*/  IMAD R17, R17, 0xff440, R2 ;  /* 0x000ff44011117824 */ /* 0x000fe200078e0202 */
[----:B------:R-:W-:-:S04]  /*1380*/  SHF.R.U32.HI R2, RZ, 0x4, R3 ;  /* 0x00000004ff027819 */ /* 0x000fc80000011603 */
[----:B------:R-:W-:Y:S02]  /*1390*/  LOP3.LUT R2, R2, 0xc, RZ, 0xc0, !PT ;  /* 0x0000000c02027812 */ /* 0x000fe400078ec0ff */
[----:B------:R-:W-:-:S03]  /*13a0*/  LOP3.LUT R10, R3, 0xff, RZ, 0xc0, !PT ;  /* 0x000000ff030a7812 */ /* 0x000fc600078ec0ff */
[----:B------:R-:W-:-:S04]  /*13b0*/  VIADD R3, R2, UR4 ;  /* 0x0000000402037c36 */ /* 0x000fc80008000000 */
[----:B------:R-:W-:Y:S02]  /*13c0*/  IMAD R18, R10, 0x4, R3 ;  /* 0x000000040a127824 */ /* 0x000fe400078e0203 */
[----:B------:R-:W0:Y:S03]  /*13d0*/  LDC.64 R2, c[0x0][0x238] ;  /* 0x00008e00ff027b82 */ /* 0x000e260000000a00 */
[----:B------:R-:W1:Y:S01]  /*13e0*/  LDS R37, [R18] ;  /* 0x0000000012257984 */ /* 0x000e620000000800 */
[----:B------:R-:W-:Y:S01]  /*13f0*/  IMAD R27, R27, 0xff440, R16 ;  /* 0x000ff4401b1b7824 */ /* 0x000fe200078e0210 */
[----:B------:R-:W-:-:S05]  /*1400*/  LOP3.LUT R20, R28, 0x14, RZ, 0xfc, !PT ;  /* 0x000000141c147812 */ /* 0x000fca00078efcff */
[----:B------:R-:W-:-:S04]  /*1410*/  IMAD.HI R26, R20, 0x2aaaaaab, RZ ;  /* 0x2aaaaaab141a7827 */ /* 0x000fc800078e02ff */
[----:B0-----:R-:W-:Y:S01]  /*1420*/  IMAD.WIDE R16, R17, 0x4, R2 ;  /* 0x0000000411107825 */ /* 0x001fe200078e0202 */
[----:B------:R-:W-:-:S04]  /*1430*/  SHF.R.U32.HI R23, RZ, 0x1f, R26 ;  /* 0x0000001fff177819 */ /* 0x000fc8000001161a */
[----:B-1----:R0:W-:Y:S01]  /*1440*/  @P6 STG.E desc[UR6][R16.64], R37 ;  /* 0x0000002510006986 */ /* 0x0021e2000c101906 */
[----:B------:R-:W-:Y:S02]  /*1450*/  ISETP.NE.AND P6, PT, R19, RZ, PT ;  /* 0x000000ff1300720c */ /* 0x000fe40003fc5270 */
[----:B------:R-:W-:-:S04]  /*1460*/  LOP3.LUT R19, R10, 0x100, RZ, 0xfc, !PT ;  /* 0x000001000a137812 */ /* 0x000fc800078efcff */
[----:B------:R-:W-:-:S04]  /*1470*/  SHF.R.U32.HI R19, RZ, 0x4, R19 ;  /* 0x00000004ff137819 */ /* 0x000fc80000011613 */
[----:B------:R-:W-:Y:S02]  /*1480*/  LOP3.LUT R19, R19, 0x1c, RZ, 0xc0, !PT ;  /* 0x0000001c13137812 */ /* 0x000fe400078ec0ff */
[----:B------:R-:W-:-:S03]  /*1490*/  LEA.HI.SX32 R23, R26, R23, 0x1a ;  /* 0x000000171a177211 */ /* 0x000fc600078fd2ff */
[----:B------:R-:W-:-:S04]  /*14a0*/  VIADD R19, R19, UR4 ;  /* 0x0000000413137c36 */ /* 0x000fc80008000000 */
[----:B------:R-:W-:Y:S02]  /*14b0*/  IMAD R26, R10, 0x4, R19 ;  /* 0x000000040a1a7824 */ /* 0x000fe400078e0213 */
[----:B------:R-:W-:-:S04]  /*14c0*/  IMAD.WIDE R18, R35, 0x4, R2 ;  /* 0x0000000423127825 */ /* 0x000fc800078e0202 */
[----:B------:R-:W-:Y:S01]  /*14d0*/  IMAD R35, R33, -0x180, R24 ;  /* 0xfffffe8021237824 */ /* 0x000fe200078e0218 */
[----:B------:R-:W1:Y:S03]  /*14e0*/  LDS R26, [R26+0x400] ;  /* 0x000400001a1a7984 */ /* 0x000e660000000800 */
[----:B0-----:R-:W-:-:S04]  /*14f0*/  IMAD R16, R35, 0x3c1, R0 ;  /* 0x000003c123107824 */ /* 0x001fc800078e0200 */
[----:B------:R-:W-:Y:S01]  /*1500*/  IMAD R17, R33, 0xff440, R16 ;  /* 0x000ff44021117824 */ /* 0x000fe200078e0210 */
[----:B------:R-:W-:-:S04]  /*1510*/  LOP3.LUT R16, R10, 0x200, RZ, 0xfc, !PT ;  /* 0x000002000a107812 */ /* 0x000fc800078efcff */
[----:B------:R-:W-:-:S04]  /*1520*/  SHF.R.U32.HI R16, RZ, 0x4, R16 ;  /* 0x00000004ff107819 */ /* 0x000fc80000011610 */
[----:B------:R-:W-:-:S05]  /*1530*/  LOP3.LUT R16, R16, 0x2c, RZ, 0xc0, !PT ;  /* 0x0000002c10107812 */ /* 0x000fca00078ec0ff */
[----:B------:R-:W-:-:S04]  /*1540*/  VIADD R33, R16, UR4 ;  /* 0x0000000410217c36 */ /* 0x000fc80008000000 */
[----:B------:R-:W-:-:S06]  /*1550*/  IMAD R33, R10, 0x4, R33 ;  /* 0x000000040a217824 */ /* 0x000fcc00078e0221 */
[----:B------:R-:W0:Y:S04]  /*1560*/  LDS R33, [R33+0x800] ;  /* 0x0008000021217984 */ /* 0x000e280000000800 */
[----:B-1----:R1:W-:Y:S01]  /*1570*/  @P5 STG.E desc[UR6][R18.64], R26 ;  /* 0x0000001a12005986 */ /* 0x0023e2000c101906 */
[----:B------:R-:W-:Y:S01]  /*1580*/  ISETP.LT.AND P5, PT, R24, 0x600, !P0 ;  /* 0x000006001800780c */ /* 0x000fe200047a1270 */
[----:B------:R-:W-:-:S04]  /*1590*/  IMAD.WIDE R16, R17, 0x4, R2 ;  /* 0x0000000411107825 */ /* 0x000fc800078e0202 */
[----:B-1----:R-:W-:-:S08]  /*15a0*/  IMAD R19, R31, -0x180, R14 ;  /* 0xfffffe801f137824 */ /* 0x002fd000078e020e */
[----:B0-----:R-:W-:Y:S01]  /*15b0*/  @P5 STG.E desc[UR6][R16.64], R33 ;  /* 0x0000002110005986 */ /* 0x001fe2000c101906 */
[----:B------:R-:W-:Y:S01]  /*15c0*/  ISETP.LT.AND P5, PT, R14, 0x600, !P0 ;  /* 0x000006000e00780c */ /* 0x000fe200047a1270 */
[----:B------:R-:W-:-:S04]  /*15d0*/  IMAD R14, R19, 0x3c1, R0 ;  /* 0x000003c1130e7824 */ /* 0x000fc800078e0200 */
[----:B------:R-:W-:Y:S01]  /*15e0*/  IMAD R31, R31, 0xff440, R14 ;  /* 0x000ff4401f1f7824 */ /* 0x000fe200078e020e */
[----:B------:R-:W-:-:S04]  /*15f0*/  LOP3.LUT R14, R10, 0x300, RZ, 0xfc, !PT ;  /* 0x000003000a0e7812 */ /* 0x000fc800078efcff */
[----:B------:R-:W-:-:S04]  /*1600*/  SHF.R.U32.HI R14, RZ, 0x4, R14 ;  /* 0x00000004ff0e7819 */ /* 0x000fc8000001160e */
[----:B------:R-:W-:-:S05]  /*1610*/  LOP3.LUT R14, R14, 0x3c, RZ, 0xc0, !PT ;  /* 0x0000003c0e0e7812 */ /* 0x000fca00078ec0ff */
[----:B------:R-:W-:-:S04]  /*1620*/  VIADD R19, R14, UR4 ;  /* 0x000000040e137c36 */ /* 0x000fc80008000000 */
[----:B------:R-:W-:Y:S02]  /*1630*/  IMAD R18, R10, 0x4, R19 ;  /* 0x000000040a127824 */ /* 0x000fe400078e0213 */
[----:B------:R-:W-:-:S03]  /*1640*/  IMAD R19, R29, -0x180, R22 ;  /* 0xfffffe801d137824 */ /* 0x000fc600078e0216 */
[----:B------:R0:W1:Y:S01]  /*1650*/  LDS R35, [R18+0xc00] ;  /* 0x000c000012237984 */ /* 0x0000620000000800 */
[----:B------:R-:W-:-:S04]  /*1660*/  IMAD R14, R19, 0x3c1, R0 ;  /* 0x000003c1130e7824 */ /* 0x000fc800078e0200 */
[----:B------:R-:W-:Y:S01]  /*1670*/  IMAD R29, R29, 0xff440, R14 ;  /* 0x000ff4401d1d7824 */ /* 0x000fe200078e020e */
[----:B------:R-:W-:-:S04]  /*1680*/  LOP3.LUT R14, R10, 0x400, RZ, 0xfc, !PT ;  /* 0x000004000a0e7812 */ /* 0x000fc800078efcff */
[----:B------:R-:W-:-:S04]  /*1690*/  SHF.R.U32.HI R14, RZ, 0x4, R14 ;  /* 0x00000004ff0e7819 */ /* 0x000fc8000001160e */
[----:B------:R-:W-:-:S05]  /*16a0*/  LOP3.LUT R14, R14, 0x4c, RZ, 0xc0, !PT ;  /* 0x0000004c0e0e7812 */ /* 0x000fca00078ec0ff */
[----:B------:R-:W-:-:S04]  /*16b0*/  VIADD R19, R14, UR4 ;  /* 0x000000040e137c36 */ /* 0x000fc80008000000 */
[----:B0-----:R-:W-:Y:S02]  /*16c0*/  IMAD R18, R10, 0x4, R19 ;  /* 0x000000040a127824 */ /* 0x001fe400078e0213 */
[----:B------:R-:W-:-:S03]  /*16d0*/  IMAD.WIDE R16, R31, 0x4, R2 ;  /* 0x000000041f107825 */ /* 0x000fc600078e0202 */
[----:B------:R-:W0:Y:S01]  /*16e0*/  LDS R31, [R18+0x1000] ;  /* 0x00100000121f7984 */ /* 0x000e220000000800 */
[----:B------:R-:W-:-:S04]  /*16f0*/  IMAD R19, R23, -0x180, R20 ;  /* 0xfffffe8017137824 */ /* 0x000fc800078e0214 */
[----:B------:R-:W-:Y:S01]  /*1700*/  IMAD R14, R19, 0x3c1, R0 ;  /* 0x000003c1130e7824 */ /* 0x000fe200078e0200 */
[----:B-1----:R1:W-:Y:S01]  /*1710*/  @P5 STG.E desc[UR6][R16.64], R35 ;  /* 0x0000002310005986 */ /* 0x0023e2000c101906 */
[----:B------:R-:W-:Y:S02]  /*1720*/  ISETP.LT.AND P5, PT, R22, 0x600, !P0 ;  /* 0x000006001600780c */ /* 0x000fe400047a1270 */
[----:B------:R-:W-:Y:S01]  /*1730*/  IMAD R23, R23, 0xff440, R14 ;  /* 0x000ff44017177824 */ /* 0x000fe200078e020e */
[C---:B------:R-:W-:Y:S02]  /*1740*/  LOP3.LUT R14, R10.reuse, 0x500, RZ, 0xfc, !PT ;  /* 0x000005000a0e7812 */ /* 0x040fe400078efcff */
[----:B------:R-:W-:Y:S02]  /*1750*/  LOP3.LUT R19, R10, 0x600, RZ, 0xfc, !PT ;  /* 0x000006000a137812 */ /* 0x000fe400078efcff */
[----:B------:R-:W-:Y:S01]  /*1760*/  SHF.R.U32.HI R14, RZ, 0x4, R14 ;  /* 0x00000004ff0e7819 */ /* 0x000fe2000001160e */
[----:B-1----:R-:W-:-:S03]  /*1770*/  IMAD.WIDE R16, R29, 0x4, R2 ;  /* 0x000000041d107825 */ /* 0x002fc600078e0202 */
[----:B------:R-:W-:Y:S02]  /*1780*/  LOP3.LUT R14, R14, 0x5c, RZ, 0xc0, !PT ;  /* 0x0000005c0e0e7812 */ /* 0x000fe400078ec0ff */
[----:B------:R-:W-:-:S04]  /*1790*/  SHF.R.U32.HI R19, RZ, 0x4, R19 ;  /* 0x00000004ff137819 */ /* 0x000fc80000011613 */
[----:B------:R-:W-:Y:S01]  /*17a0*/  LOP3.LUT R19, R19, 0x6c, RZ, 0xc0, !PT ;  /* 0x0000006c13137812 */ /* 0x000fe200078ec0ff */
[----:B0-----:R0:W-:Y:S01]  /*17b0*/  @P5 STG.E desc[UR6][R16.64], R31 ;  /* 0x0000001f10005986 */ /* 0x0011e2000c101906 */
[----:B------:R-:W-:Y:S02]  /*17c0*/  ISETP.LT.AND P5, PT, R20, 0x600, !P0 ;  /* 0x000006001400780c */ /* 0x000fe400047a1270 */
[----:B------:R-:W-:-:S04]  /*17d0*/  LOP3.LUT R20, R10, 0x700, RZ, 0xfc, !PT ;  /* 0x000007000a147812 */ /* 0x000fc800078efcff */
[----:B------:R-:W-:Y:S02]  /*17e0*/  SHF.R.U32.HI R20, RZ, 0x4, R20 ;  /* 0x00000004ff147819 */ /* 0x000fe40000011614 */
[----:B0-----:R-:W-:Y:S01]  /*17f0*/  IADD3 R17, R14, UR4, RZ ;  /* 0x000000040e117c10 */ /* 0x001fe2000fffe0ff */
[----:B------:R-:W-:Y:S01]  /*1800*/  VIADD R19, R19, UR4 ;  /* 0x0000000413137c36 */ /* 0x000fe20008000000 */
[----:B------:R-:W-:-:S03]  /*1810*/  LOP3.LUT R14, R20, 0x7c, RZ, 0xc0, !PT ;  /* 0x0000007c140e7812 */ /* 0x000fc600078ec0ff */
[----:B------:R-:W-:Y:S02]  /*1820*/  IMAD R20, R10, 0x4, R17 ;  /* 0x000000040a147824 */ /* 0x000fe400078e0211 */
[----:B------:R-:W-:Y:S02]  /*1830*/  VIADD R17, R14, UR4 ;  /* 0x000000040e117c36 */ /* 0x000fe40008000000 */
[C---:B------:R-:W-:Y:S01]  /*1840*/  IMAD R22, R10.reuse, 0x4, R19 ;  /* 0x000000040a167824 */ /* 0x040fe200078e0213 */
[----:B------:R0:W1:Y:S01]  /*1850*/  LDS R29, [R20+0x1400] ;  /* 0x00140000141d7984 */ /* 0x0000620000000800 */
[----:B------:R-:W-:-:S03]  /*1860*/  IMAD R24, R10, 0x4, R17 ;  /* 0x000000040a187824 */ /* 0x000fc600078e0211 */
[----:B------:R2:W3:Y:S04]  /*1870*/  LDS R31, [R22+0x1800] ;  /* 0x00180000161f7984 */ /* 0x0004e80000000800 */
[----:B------:R4:W5:Y:S01]  /*1880*/  LDS R33, [R24+0x1c00] ;  /* 0x001c000018217984 */ /* 0x0009620000000800 */
[----:B------:R-:W-:Y:S01]  /*1890*/  LOP3.LUT R14, R10, 0x800, RZ, 0xfc, !PT ;  /* 0x000008000a0e7812 */ /* 0x000fe200078efcff */
[----:B------:R-:W-:-:S03]  /*18a0*/  IMAD.WIDE R16, R23, 0x4, R2 ;  /* 0x0000000417107825 */ /* 0x000fc600078e0202 */
[----:B------:R-:W-:-:S04]  /*18b0*/  SHF.R.U32.HI R23, RZ, 0x4, R14 ;  /* 0x00000004ff177819 */ /* 0x000fc8000001160e */
[----:B------:R-:W-:Y:S01]  /*18c0*/  LOP3.LUT R23, R23, 0x8c, RZ, 0xc0, !PT ;  /* 0x0000008c17177812 */ /* 0x000fe200078ec0ff */
[--C-:B------:R-:W-:Y:S01]  /*18d0*/  IMAD.WIDE R18, R27, 0x4, R2.reuse ;  /* 0x000000041b127825 */ /* 0x100fe200078e0202 */
[C---:B0-----:R-:W-:Y:S02]  /*18e0*/  LOP3.LUT R20, R10.reuse, 0x900, RZ, 0xfc, !PT ;  /* 0x000009000a147812 */ /* 0x041fe400078efcff */
[C---:B--2---:R-:W-:Y:S01]  /*18f0*/  LOP3.LUT R22, R10.reuse, 0xa00, RZ, 0xfc, !PT ;  /* 0x00000a000a167812 */ /* 0x044fe200078efcff */
[----:B------:R-:W-:Y:S01]  /*1900*/  VIADD R23, R23, UR4 ;  /* 0x0000000417177c36 */ /* 0x000fe20008000000 */
[C---:B----4-:R-:W-:Y:S01]  /*1910*/  LOP3.LUT R24, R10.reuse, 0xb00, RZ, 0xfc, !PT ;  /* 0x00000b000a187812 */ /* 0x050fe200078efcff */
[----:B------:R-:W-:Y:S01]  /*1920*/  IMAD.WIDE R14, R15, 0x4, R2 ;  /* 0x000000040f0e7825 */ /* 0x000fe200078e0202 */
[C---:B------:R-:W-:Y:S02]  /*1930*/  LOP3.LUT R26, R10.reuse, 0xe00, RZ, 0xfc, !PT ;  /* 0x00000e000a1a7812 */ /* 0x040fe400078efcff */
[----:B------:R-:W-:Y:S01]  /*1940*/  SHF.R.U32.HI R20, RZ, 0x4, R20 ;  /* 0x00000004ff147819 */ /* 0x000fe20000011614 */
[----:B------:R-:W-:Y:S01]  /*1950*/  IMAD R23, R10, 0x4, R23 ;  /* 0x000000040a177824 */ /* 0x000fe200078e0217 */
[----:B------:R-:W-:-:S02]  /*1960*/  SHF.R.U32.HI R22, RZ, 0x4, R22 ;  /* 0x00000004ff167819 */ /* 0x000fc40000011616 */
[----:B------:R-:W-:Y:S02]  /*1970*/  SHF.R.U32.HI R24, RZ, 0x4, R24 ;  /* 0x00000004ff187819 */ /* 0x000fe40000011618 */
[----:B------:R-:W-:Y:S01]  /*1980*/  SHF.R.U32.HI R26, RZ, 0x4, R26 ;  /* 0x00000004ff1a7819 */ /* 0x000fe2000001161a */
[----:B------:R-:W0:Y:S04]  /*1990*/  LDS R27, [R23+0x2000] ;  /* 0x00200000171b7984 */ /* 0x000e280000000800 */
[----:B-1----:R1:W-:Y:S01]  /*19a0*/  @P5 STG.E desc[UR6][R16.64], R29 ;  /* 0x0000001d10005986 */ /* 0x0023e2000c101906 */
[----:B------:R-:W-:-:S03]  /*19b0*/  LOP3.LUT R20, R20, 0x9c, RZ, 0xc0, !PT ;  /* 0x0000009c14147812 */ /* 0x000fc600078ec0ff */
[----:B---3--:R2:W-:Y:S01]  /*19c0*/  @P4 STG.E desc[UR6][R18.64], R31 ;  /* 0x0000001f12004986 */ /* 0x0085e2000c101906 */
[----:B------:R-:W-:Y:S02]  /*19d0*/  LOP3.LUT R22, R22, 0xac, RZ, 0xc0, !PT ;  /* 0x000000ac16167812 */ /* 0x000fe400078ec0ff */
[C---:B-1----:R-:W-:Y:S02]  /*19e0*/  LOP3.LUT R16, R10.reuse, 0xc00, RZ, 0xfc, !PT ;  /* 0x00000c000a107812 */ /* 0x042fe400078efcff */
[C---:B------:R-:W-:Y:S02]  /*19f0*/  LOP3.LUT R17, R10.reuse, 0xd00, RZ, 0xfc, !PT ;  /* 0x00000d000a117812 */ /* 0x040fe400078efcff */
[----:B--2---:R-:W-:Y:S02]  /*1a00*/  LOP3.LUT R18, R10, 0xf00, RZ, 0xfc, !PT ;  /* 0x00000f000a127812 */ /* 0x004fe400078efcff */
[----:B------:R-:W-:Y:S02]  /*1a10*/  SHF.R.U32.HI R16, RZ, 0x4, R16 ;  /* 0x00000004ff107819 */ /* 0x000fe40000011610 */
[----:B------:R-:W-:Y:S01]  /*1a20*/  SHF.R.U32.HI R17, RZ, 0x4, R17 ;  /* 0x00000004ff117819 */ /* 0x000fe20000011611 */
[----:B-----5:R1:W-:Y:S01]  /*1a30*/  @P3 STG.E desc[UR6][R14.64], R33 ;  /* 0x000000210e003986 */ /* 0x0203e2000c101906 */
[----:B------:R-:W-:-:S02]  /*1a40*/  LOP3.LUT R24, R24, 0xbc, RZ, 0xc0, !PT ;  /* 0x000000bc18187812 */ /* 0x000fc400078ec0ff */
[----:B------:R-:W-:Y:S02]  /*1a50*/  LOP3.LUT R16, R16, 0xcc, RZ, 0xc0, !PT ;  /* 0x000000cc10107812 */ /* 0x000fe400078ec0ff */
[----:B------:R-:W-:Y:S01]  /*1a60*/  LOP3.LUT R26, R26, 0xec, RZ, 0xc0, !PT ;  /* 0x000000ec1a1a7812 */ /* 0x000fe200078ec0ff */
[----:B------:R-:W-:Y:S01]  /*1a70*/  VIADD R19, R24, UR4 ;  /* 0x0000000418137c36 */ /* 0x000fe20008000000 */
[----:B------:R-:W-:Y:S02]  /*1a80*/  IADD3 R29, R16, UR4, RZ ;  /* 0x00000004101d7c10 */ /* 0x000fe4000fffe0ff */
[----:B-1----:R-:W-:Y:S02]  /*1a90*/  SHF.R.U32.HI R14, RZ, 0x4, R18 ;  /* 0x00000004ff0e7819 */ /* 0x002fe40000011612 */
[----:B------:R-:W-:Y:S01]  /*1aa0*/  LOP3.LUT R18, R17, 0xdc, RZ, 0xc0, !PT ;  /* 0x000000dc11127812 */ /* 0x000fe200078ec0ff */
[----:B------:R-:W-:Y:S02]  /*1ab0*/  VIADD R15, R20, UR4 ;  /* 0x00000004140f7c36 */ /* 0x000fe40008000000 */
[----:B------:R-:W-:-:S02]  /*1ac0*/  VIADD R17, R22, UR4 ;  /* 0x0000000416117c36 */ /* 0x000fc40008000000 */
[----:B------:R-:W-:Y:S02]  /*1ad0*/  VIADD R31, R18, UR4 ;  /* 0x00000004121f7c36 */ /* 0x000fe40008000000 */
[----:B------:R-:W-:Y:S02]  /*1ae0*/  IMAD R15, R10, 0x4, R15 ;  /* 0x000000040a0f7824 */ /* 0x000fe400078e020f */
[----:B------:R-:W-:Y:S02]  /*1af0*/  VIADD R33, R26, UR4 ;  /* 0x000000041a217c36 */ /* 0x000fe40008000000 */
[C---:B------:R-:W-:Y:S01]  /*1b00*/  IMAD R20, R10.reuse, 0x4, R17 ;  /* 0x000000040a147824 */ /* 0x040fe200078e0211 */
[----:B------:R1:W2:Y:S01]  /*1b10*/  LDS R23, [R15+0x2400] ;  /* 0x002400000f177984 */ /* 0x0002a20000000800 */
[C---:B------:R-:W-:Y:S02]  /*1b20*/  IMAD R19, R10.reuse, 0x4, R19 ;  /* 0x000000040a137824 */ /* 0x040fe400078e0213 */
[----:B------:R-:W-:-:S02]  /*1b30*/  IMAD R18, R10, 0x4, R29 ;  /* 0x000000040a127824 */ /* 0x000fc400078e021d */
[C---:B------:R-:W-:Y:S01]  /*1b40*/  IMAD R17, R10.reuse, 0x4, R31 ;  /* 0x000000040a117824 */ /* 0x040fe200078e021f */
[----:B------:R-:W3:Y:S01]  /*1b50*/  LDS R20, [R20+0x2800] ;  /* 0x0028000014147984 */ /* 0x000ee20000000800 */
[----:B------:R-:W-:-:S03]  /*1b60*/  IMAD R16, R10, 0x4, R33 ;  /* 0x000000040a107824 */ /* 0x000fc600078e0221 */
[----:B------:R-:W4:Y:S04]  /*1b70*/  LDS R19, [R19+0x2c00] ;  /* 0x002c000013137984 */ /* 0x000f280000000800 */
[----:B------:R-:W5:Y:S04]  /*1b80*/  LDS R18, [R18+0x3000] ;  /* 0x0030000012127984 */ /* 0x000f680000000800 */
[----:B------:R-:W2:Y:S04]  /*1b90*/  LDS R17, [R17+0x3400] ;  /* 0x0034000011117984 */ /* 0x000ea80000000800 */
[----:B------:R-:W2:Y:S01]  /*1ba0*/  LDS R16, [R16+0x3800] ;  /* 0x0038000010107984 */ /* 0x000ea20000000800 */
[----:B------:R-:W-:-:S05]  /*1bb0*/  LOP3.LUT R14, R14, 0xfc, RZ, 0xc0, !PT ;  /* 0x000000fc0e0e7812 */ /* 0x000fca00078ec0ff */
[----:B------:R-:W-:Y:S02]  /*1bc0*/  VIADD R29, R14, UR4 ;  /* 0x000000040e1d7c36 */ /* 0x000fe40008000000 */
[----:B-1----:R-:W-:Y:S01]  /*1bd0*/  IMAD.WIDE R14, R9, 0x4, R2 ;  /* 0x00000004090e7825 */ /* 0x002fe200078e0202 */
[----:B------:R-:W-:-:S03]  /*1be0*/  ISETP.LT.AND P5, PT, R12, 0x600, !P0 ;  /* 0x000006000c00780c */ /* 0x000fc600047a1270 */
[----:B------:R-:W-:Y:S02]  /*1bf0*/  IMAD R9, R21, -0x180, R12 ;  /* 0xfffffe8015097824 */ /* 0x000fe400078e020c */
[----:B------:R-:W-:Y:S02]  /*1c00*/  IMAD R10, R10, 0x4, R29 ;  /* 0x000000040a0a7824 */ /* 0x000fe400078e021d */
[----:B------:R-:W-:Y:S02]  /*1c10*/  IMAD R31, R25, -0x180, R4 ;  /* 0xfffffe80191f7824 */ /* 0x000fe400078e0204 */
[----:B------:R-:W-:Y:S02]  /*1c20*/  IMAD R12, R9, 0x3c1, R0 ;  /* 0x000003c1090c7824 */ /* 0x000fe400078e0200 */
[----:B------:R-:W-:Y:S01]  /*1c30*/  IMAD R29, R13, -0x180, R8 ;  /* 0xfffffe800d1d7824 */ /* 0x000fe200078e0208 */
[----:B0-----:R0:W-:Y:S01]  /*1c40*/  @P2 STG.E desc[UR6][R14.64], R27 ;  /* 0x0000001b0e002986 */ /* 0x0011e2000c101906 */
[----:B------:R-:W-:Y:S01]  /*1c50*/  IMAD R9, R11, -0x180, R6 ;  /* 0xfffffe800b097824 */ /* 0x000fe200078e0206 */
[----:B------:R-:W-:Y:S01]  /*1c60*/  ISETP.LT.AND P4, PT, R4, 0x600, !P0 ;  /* 0x000006000400780c */ /* 0x000fe20004781270 */
[----:B------:R-:W-:Y:S01]  /*1c70*/  IMAD R4, R31, 0x3c1, R0 ;  /* 0x000003c11f047824 */ /* 0x000fe200078e0200 */
[----:B------:R-:W-:Y:S01]  /*1c80*/  ISETP.LT.AND P2, PT, R6, 0x600, !P0 ;  /* 0x000006000600780c */ /* 0x000fe20004741270 */
[----:B------:R-:W-:Y:S01]  /*1c90*/  IMAD R21, R21, 0xff440, R12 ;  /* 0x000ff44015157824 */ /* 0x000fe200078e020c */
[----:B------:R-:W-:Y:S01]  /*1ca0*/  ISETP.LT.AND P3, PT, R8, 0x600, !P0 ;  /* 0x000006000800780c */ /* 0x000fe20004761270 */
[--C-:B------:R-:W-:Y:S01]  /*1cb0*/  IMAD R6, R29, 0x3c1, R0.reuse ;  /* 0x000003c11d067824 */ /* 0x100fe200078e0200 */
[----:B------:R-:W-:Y:S01]  /*1cc0*/  LOP3.LUT R28, R28, 0x3c, RZ, 0xfc, !PT ;  /* 0x0000003c1c1c7812 */ /* 0x000fe200078efcff */
[----:B------:R-:W-:-:S02]  /*1cd0*/  IMAD R12, R9, 0x3c1, R0 ;  /* 0x000003c1090c7824 */ /* 0x000fc400078e0200 */
[----:B------:R-:W-:Y:S01]  /*1ce0*/  IMAD R25, R25, 0xff440, R4 ;  /* 0x000ff44019197824 */ /* 0x000fe200078e0204 */
[----:B------:R-:W-:Y:S01]  /*1cf0*/  ISETP.LT.AND P0, PT, R28, 0x600, !P0 ;  /* 0x000006001c00780c */ /* 0x000fe20004701270 */
[----:B0-----:R-:W-:Y:S02]  /*1d00*/  IMAD R15, R13, 0xff440, R6 ;  /* 0x000ff4400d0f7824 */ /* 0x001fe400078e0206 */
[----:B------:R-:W-:Y:S02]  /*1d10*/  IMAD R11, R11, 0xff440, R12 ;  /* 0x000ff4400b0b7824 */ /* 0x000fe400078e020c */
[----:B------:R-:W-:-:S04]  /*1d20*/  IMAD.WIDE R8, R21, 0x4, R2 ;  /* 0x0000000415087825 */ /* 0x000fc800078e0202 */
[--C-:B------:R-:W-:Y:S01]  /*1d30*/  IMAD.WIDE R12, R25, 0x4, R2.reuse ;  /* 0x00000004190c7825 */ /* 0x100fe200078e0202 */
[----:B--2---:R0:W-:Y:S03]  /*1d40*/  @P5 STG.E desc[UR6][R8.64], R23 ;  /* 0x0000001708005986 */ /* 0x0041e6000c101906 */
[--C-:B------:R-:W-:Y:S01]  /*1d50*/  IMAD.WIDE R14, R15, 0x4, R2.reuse ;  /* 0x000000040f0e7825 */ /* 0x100fe200078e0202 */
[----:B---3--:R0:W-:Y:S03]  /*1d60*/  @P4 STG.E desc[UR6][R12.64], R20 ;  /* 0x000000140c004986 */ /* 0x0081e6000c101906 */
[--C-:B------:R-:W-:Y:S01]  /*1d70*/  IMAD.WIDE R24, R11, 0x4, R2.reuse ;  /* 0x000000040b187825 */ /* 0x100fe200078e0202 */
[----:B----4-:R0:W-:Y:S03]  /*1d80*/  @P3 STG.E desc[UR6][R14.64], R19 ;  /* 0x000000130e003986 */ /* 0x0101e6000c101906 */
[--C-:B------:R-:W-:Y:S01]  /*1d90*/  IMAD.WIDE R6, R7, 0x4, R2.reuse ;  /* 0x0000000407067825 */ /* 0x100fe200078e0202 */
[----:B-----5:R0:W-:Y:S03]  /*1da0*/  @P2 STG.E desc[UR6][R24.64], R18 ;  /* 0x0000001218002986 */ /* 0x0201e6000c101906 */
[----:B------:R-:W-:Y:S01]  /*1db0*/  IMAD.WIDE R4, R5, 0x4, R2 ;  /* 0x0000000405047825 */ /* 0x000fe200078e0202 */
[----:B------:R0:W-:Y:S04]  /*1dc0*/  @P1 STG.E desc[UR6][R6.64], R17 ;  /* 0x0000001106001986 */ /* 0x0001e8000c101906 */
[----:B------:R0:W-:Y:S02]  /*1dd0*/  @P6 STG.E desc[UR6][R4.64], R16 ;  /* 0x0000001004006986 */ /* 0x0001e4000c101906 */
[----:B0-----:R-:W-:Y:S05]  /*1de0*/  @!P0 EXIT ;  /* 0x000000000000894d */ /* 0x001fea0003800000 */
[----:B0-----:R-:W0:Y:S01]  /*1df0*/  LDS R9, [R10+0x3c00] ;  /* 0x003c00000a097984 */ /* 0x001e220000000800 */
[----:B------:R-:W-:-:S05]  /*1e00*/  IMAD.HI R4, R28, 0x2aaaaaab, RZ ;  /* 0x2aaaaaab1c047827 */ /* 0x000fca00078e02ff */
[----:B------:R-:W-:-:S04]  /*1e10*/  SHF.R.U32.HI R5, RZ, 0x1f, R4 ;  /* 0x0000001fff057819 */ /* 0x000fc80000011604 */
[----:B------:R-:W-:-:S05]  /*1e20*/  LEA.HI.SX32 R5, R4, R5, 0x1a ;  /* 0x0000000504057211 */ /* 0x000fca00078fd2ff */
[----:B------:R-:W-:-:S04]  /*1e30*/  IMAD R7, R5, -0x180, R28 ;  /* 0xfffffe8005077824 */ /* 0x000fc800078e021c */
[----:B------:R-:W-:-:S04]  /*1e40*/  IMAD R0, R7, 0x3c1, R0 ;  /* 0x000003c107007824 */ /* 0x000fc800078e0200 */
[----:B------:R-:W-:-:S04]  /*1e50*/  IMAD R5, R5, 0xff440, R0 ;  /* 0x000ff44005057824 */ /* 0x000fc800078e0200 */
[----:B------:R-:W-:-:S05]  /*1e60*/  IMAD.WIDE R2, R5, 0x4, R2 ;  /* 0x0000000405027825 */ /* 0x000fca00078e0202 */
[----:B0-----:R-:W-:Y:S01]  /*1e70*/  STG.E desc[UR6][R2.64], R9 ;  /* 0x0000000902007986 */ /* 0x001fe2000c101906 */
[----:B------:R-:W-:Y:S05]  /*1e80*/  EXIT ;  /* 0x000000000000794d */ /* 0x000fea0003800000 */
.L_x_0:
[----:B------:R-:W-:-:S00]  /*1e90*/  BRA `(.L_x_0) ;  /* 0xfffffffc00fc7947 */ /* 0x000fc0000383ffff */
[----:B------:R-:W-:-:S00]  /*1ea0*/  NOP ;  /* 0x0000000000007918 */ /* 0x000fc00000000000 */
        /* <DEDUP_REMOVED lines=13> */
.L_x_1:


//--------------------- .nv.global.init           --------------------------
	.section	.nv.global.init,"aw",@progbits
.nv.global.init:
	.type		_$_str,@object
	.size		_$_str,(_$_str_$_2 - _$_str)
_$_str:
        /*0000*/ 	.byte	0x5f, 0x5f, 0x43, 0x55, 0x44, 0x41, 0x5f, 0x46, 0x54, 0x5a, 0x00
	.type		_$_str_$_2,@object
	.size		_$_str_$_2,(.L_1 - _$_str_$_2)
_$_str_$_2:
        /*000b*/ 	.byte	0x5f, 0x5f, 0x43, 0x55, 0x44, 0x41, 0x5f, 0x50, 0x52, 0x45, 0x43, 0x5f, 0x53, 0x51, 0x52, 0x54
        /*001b*/ 	.byte	0x00
.L_1:


//--------------------- .nv.shared.triton_poi_fused__native_batch_norm_legit_no_training_relu_6 --------------------------
	.section	.nv.shared.triton_poi_fused__native_batch_norm_legit_no_training_relu_6,"aw",@nobits
	.sectionflags	@""
	.align	16
	.zero		1024


//--------------------- .nv.constant0.triton_poi_fused__native_batch_norm_legit_no_training_relu_6 --------------------------
	.section	.nv.constant0.triton_poi_fused__native_batch_norm_legit_no_training_relu_6,"a",@progbits
	.sectionflags	@""
	.align	4
.nv.constant0.triton_poi_fused__native_batch_norm_legit_no_training_relu_6:
	.zero		584
